//
// Generated by NVIDIA NVVM Compiler
//
// Compiler Build ID: CL-36424714
// Cuda compilation tools, release 13.0, V13.0.88
// Based on NVVM 20.0.0
//

.version 9.0
.target sm_100
.address_size 64

	// .globl	_Z6searchIfEvPT_iiS1_Pll

.visible .entry _Z6searchIfEvPT_iiS1_Pll(
	.param .u64 .ptr .align 1 _Z6searchIfEvPT_iiS1_Pll_param_0,
	.param .u32 _Z6searchIfEvPT_iiS1_Pll_param_1,
	.param .u32 _Z6searchIfEvPT_iiS1_Pll_param_2,
	.param .u64 .ptr .align 1 _Z6searchIfEvPT_iiS1_Pll_param_3,
	.param .u64 .ptr .align 1 _Z6searchIfEvPT_iiS1_Pll_param_4,
	.param .u64 _Z6searchIfEvPT_iiS1_Pll_param_5
)
{
	.local .align 16 .b8 	__local_depot0[64];
	.reg .b64 	%SP;
	.reg .b64 	%SPL;
	.reg .pred 	%p<22>;
	.reg .b16 	%rs<60>;
	.reg .b32 	%r<94>;
	.reg .b32 	%f<182>;
	.reg .b64 	%rd<77>;

	mov.u64 	%SPL, __local_depot0;
	ld.param.u64 	%rd18, [_Z6searchIfEvPT_iiS1_Pll_param_0];
	ld.param.u32 	%r29, [_Z6searchIfEvPT_iiS1_Pll_param_1];
	ld.param.u32 	%r30, [_Z6searchIfEvPT_iiS1_Pll_param_2];
	ld.param.u64 	%rd15, [_Z6searchIfEvPT_iiS1_Pll_param_3];
	ld.param.u64 	%rd16, [_Z6searchIfEvPT_iiS1_Pll_param_4];
	ld.param.u64 	%rd17, [_Z6searchIfEvPT_iiS1_Pll_param_5];
	cvta.to.global.u64 	%rd1, %rd18;
	add.u64 	%rd2, %SPL, 0;
	mov.u32 	%r31, %tid.x;
	mov.u32 	%r32, %ntid.x;
	mov.u32 	%r33, %ctaid.x;
	mad.lo.s32 	%r1, %r32, %r33, %r31;
	setp.ge.s32 	%p1, %r1, %r30;
	@%p1 bra 	$L__BB0_30;
	cvta.to.global.u64 	%rd20, %rd16;
	cvt.s64.s32 	%rd3, %r1;
	add.s64 	%rd4, %rd17, %rd3;
	mul.wide.s32 	%rd21, %r1, 8;
	add.s64 	%rd22, %rd20, %rd21;
	st.global.u64 	[%rd22], %rd4;
	setp.lt.s32 	%p2, %r29, 1;
	mov.f32 	%f180, 0f00000000;
	@%p2 bra 	$L__BB0_29;
	and.b32  	%r2, %r29, 7;
	setp.lt.u32 	%p3, %r29, 8;
	mov.b32 	%r84, 0;
	@%p3 bra 	$L__BB0_5;
	and.b32  	%r84, %r29, 2147483640;
	mov.b32 	%r87, 0;
$L__BB0_4:
	.pragma "nounroll";
	cvt.u64.u32 	%rd23, %r87;
	shr.u64 	%rd24, %rd4, %r87;
	add.s64 	%rd25, %rd2, %rd23;
	add.s32 	%r36, %r87, 1;
	shr.u64 	%rd26, %rd4, %r36;
	add.s32 	%r37, %r87, 2;
	shr.u64 	%rd27, %rd4, %r37;
	add.s32 	%r38, %r87, 3;
	shr.u64 	%rd28, %rd4, %r38;
	add.s32 	%r39, %r87, 4;
	shr.u64 	%rd29, %rd4, %r39;
	add.s32 	%r40, %r87, 5;
	shr.u64 	%rd30, %rd4, %r40;
	add.s32 	%r41, %r87, 6;
	shr.u64 	%rd31, %rd4, %r41;
	add.s32 	%r42, %r87, 7;
	shr.u64 	%rd32, %rd4, %r42;
	cvt.u32.u64 	%r43, %rd32;
	and.b32  	%r44, %r43, 1;
	cvt.u32.u64 	%r45, %rd31;
	and.b32  	%r46, %r45, 1;
	prmt.b32 	%r47, %r46, %r44, 0x3340U;
	cvt.u32.u64 	%r48, %rd30;
	and.b32  	%r49, %r48, 1;
	cvt.u32.u64 	%r50, %rd29;
	and.b32  	%r51, %r50, 1;
	prmt.b32 	%r52, %r51, %r49, 0x3340U;
	prmt.b32 	%r53, %r52, %r47, 0x5410U;
	cvt.u32.u64 	%r54, %rd28;
	and.b32  	%r55, %r54, 1;
	cvt.u32.u64 	%r56, %rd27;
	and.b32  	%r57, %r56, 1;
	prmt.b32 	%r58, %r57, %r55, 0x3340U;
	cvt.u32.u64 	%r59, %rd24;
	and.b32  	%r60, %r59, 1;
	cvt.u32.u64 	%r61, %rd26;
	and.b32  	%r62, %r61, 1;
	prmt.b32 	%r63, %r60, %r62, 0x3340U;
	prmt.b32 	%r64, %r63, %r58, 0x5410U;
	st.local.v2.b32 	[%rd25], {%r64, %r53};
	add.s32 	%r87, %r87, 8;
	setp.eq.s32 	%p4, %r87, %r84;
	@%p4 bra 	$L__BB0_5;
	bra.uni 	$L__BB0_4;
$L__BB0_5:
	setp.eq.s32 	%p5, %r2, 0;
	@%p5 bra 	$L__BB0_13;
	and.b32  	%r5, %r29, 3;
	setp.lt.u32 	%p6, %r2, 4;
	@%p6 bra 	$L__BB0_8;
	cvt.u64.u32 	%rd33, %r84;
	shr.u64 	%rd34, %rd4, %r84;
	cvt.u16.u64 	%rs8, %rd34;
	and.b16  	%rs9, %rs8, 1;
	add.s64 	%rd35, %rd2, %rd33;
	st.local.u8 	[%rd35], %rs9;
	add.s32 	%r65, %r84, 1;
	shr.u64 	%rd36, %rd4, %r65;
	cvt.u16.u64 	%rs10, %rd36;
	and.b16  	%rs11, %rs10, 1;
	st.local.u8 	[%rd35+1], %rs11;
	add.s32 	%r66, %r84, 2;
	shr.u64 	%rd37, %rd4, %r66;
	cvt.u16.u64 	%rs12, %rd37;
	and.b16  	%rs13, %rs12, 1;
	st.local.u8 	[%rd35+2], %rs13;
	add.s32 	%r67, %r84, 3;
	shr.u64 	%rd38, %rd4, %r67;
	cvt.u16.u64 	%rs14, %rd38;
	and.b16  	%rs15, %rs14, 1;
	st.local.u8 	[%rd35+3], %rs15;
	add.s32 	%r84, %r84, 4;
$L__BB0_8:
	setp.eq.s32 	%p7, %r5, 0;
	@%p7 bra 	$L__BB0_13;
	setp.eq.s32 	%p8, %r5, 1;
	@%p8 bra 	$L__BB0_11;
	cvt.u64.u32 	%rd39, %r84;
	shr.u64 	%rd40, %rd4, %r84;
	cvt.u16.u64 	%rs16, %rd40;
	and.b16  	%rs17, %rs16, 1;
	add.s64 	%rd41, %rd2, %rd39;
	st.local.u8 	[%rd41], %rs17;
	add.s32 	%r68, %r84, 1;
	shr.u64 	%rd42, %rd4, %r68;
	cvt.u16.u64 	%rs18, %rd42;
	and.b16  	%rs19, %rs18, 1;
	st.local.u8 	[%rd41+1], %rs19;
	add.s32 	%r84, %r84, 2;
$L__BB0_11:
	and.b32  	%r69, %r29, 1;
	setp.eq.b32 	%p9, %r69, 1;
	not.pred 	%p10, %p9;
	@%p10 bra 	$L__BB0_13;
	cvt.u64.u32 	%rd43, %r84;
	shr.u64 	%rd44, %rd4, %r84;
	cvt.u16.u64 	%rs20, %rd44;
	and.b16  	%rs21, %rs20, 1;
	add.s64 	%rd45, %rd2, %rd43;
	st.local.u8 	[%rd45], %rs21;
$L__BB0_13:
	cvt.u16.u32 	%rs1, %r29;
	add.s32 	%r10, %r29, 1;
	add.s64 	%rd5, %rd2, 7;
	mov.b32 	%r88, 0;
	mov.f32 	%f180, 0f00000000;
	mov.b16 	%rs58, 0;
	mov.u16 	%rs59, %rs58;
$L__BB0_14:
	sub.s32 	%r14, %r29, %r88;
	cvt.u64.u32 	%rd46, %r88;
	add.s64 	%rd47, %rd2, %rd46;
	ld.local.u8 	%rs5, [%rd47];
	setp.eq.s16 	%p11, %rs5, 0;
	@%p11 bra 	$L__BB0_28;
	mul.lo.s32 	%r15, %r88, %r29;
	cvt.s16.s8 	%rs24, %rs5;
	cvt.rn.f32.s16 	%f2, %rs24;
	sub.s32 	%r71, %r88, %r29;
	setp.gt.u32 	%p12, %r71, -16;
	mov.u32 	%r91, %r88;
	@%p12 bra 	$L__BB0_18;
	and.b32  	%r72, %r14, -16;
	neg.s32 	%r89, %r72;
	mul.lo.s32 	%r73, %r10, %r88;
	mul.wide.u32 	%rd49, %r73, 4;
	add.s64 	%rd50, %rd1, %rd49;
	add.s64 	%rd76, %rd50, 32;
	add.s64 	%rd75, %rd5, %rd46;
	mov.u32 	%r91, %r88;
$L__BB0_17:
	.pragma "nounroll";
	ld.global.f32 	%f21, [%rd76+-32];
	mul.f32 	%f22, %f21, %f2;
	ld.local.s8 	%rs25, [%rd75+-7];
	cvt.rn.f32.s16 	%f23, %rs25;
	mul.f32 	%f24, %f22, %f23;
	sub.f32 	%f25, %f180, %f24;
	ld.global.f32 	%f26, [%rd76+-28];
	mul.f32 	%f27, %f26, %f2;
	ld.local.s8 	%rs26, [%rd75+-6];
	cvt.rn.f32.s16 	%f28, %rs26;
	mul.f32 	%f29, %f27, %f28;
	sub.f32 	%f30, %f25, %f29;
	ld.global.f32 	%f31, [%rd76+-24];
	mul.f32 	%f32, %f31, %f2;
	ld.local.s8 	%rs27, [%rd75+-5];
	cvt.rn.f32.s16 	%f33, %rs27;
	mul.f32 	%f34, %f32, %f33;
	sub.f32 	%f35, %f30, %f34;
	ld.global.f32 	%f36, [%rd76+-20];
	mul.f32 	%f37, %f36, %f2;
	ld.local.s8 	%rs28, [%rd75+-4];
	cvt.rn.f32.s16 	%f38, %rs28;
	mul.f32 	%f39, %f37, %f38;
	sub.f32 	%f40, %f35, %f39;
	ld.global.f32 	%f41, [%rd76+-16];
	mul.f32 	%f42, %f41, %f2;
	ld.local.s8 	%rs29, [%rd75+-3];
	cvt.rn.f32.s16 	%f43, %rs29;
	mul.f32 	%f44, %f42, %f43;
	sub.f32 	%f45, %f40, %f44;
	ld.global.f32 	%f46, [%rd76+-12];
	mul.f32 	%f47, %f46, %f2;
	ld.local.s8 	%rs30, [%rd75+-2];
	cvt.rn.f32.s16 	%f48, %rs30;
	mul.f32 	%f49, %f47, %f48;
	sub.f32 	%f50, %f45, %f49;
	ld.global.f32 	%f51, [%rd76+-8];
	mul.f32 	%f52, %f51, %f2;
	ld.local.s8 	%rs31, [%rd75+-1];
	cvt.rn.f32.s16 	%f53, %rs31;
	mul.f32 	%f54, %f52, %f53;
	sub.f32 	%f55, %f50, %f54;
	ld.global.f32 	%f56, [%rd76+-4];
	mul.f32 	%f57, %f56, %f2;
	ld.local.s8 	%rs32, [%rd75];
	cvt.rn.f32.s16 	%f58, %rs32;
	mul.f32 	%f59, %f57, %f58;
	sub.f32 	%f60, %f55, %f59;
	ld.global.f32 	%f61, [%rd76];
	mul.f32 	%f62, %f61, %f2;
	ld.local.s8 	%rs33, [%rd75+1];
	cvt.rn.f32.s16 	%f63, %rs33;
	mul.f32 	%f64, %f62, %f63;
	sub.f32 	%f65, %f60, %f64;
	ld.global.f32 	%f66, [%rd76+4];
	mul.f32 	%f67, %f66, %f2;
	ld.local.s8 	%rs34, [%rd75+2];
	cvt.rn.f32.s16 	%f68, %rs34;
	mul.f32 	%f69, %f67, %f68;
	sub.f32 	%f70, %f65, %f69;
	ld.global.f32 	%f71, [%rd76+8];
	mul.f32 	%f72, %f71, %f2;
	ld.local.s8 	%rs35, [%rd75+3];
	cvt.rn.f32.s16 	%f73, %rs35;
	mul.f32 	%f74, %f72, %f73;
	sub.f32 	%f75, %f70, %f74;
	ld.global.f32 	%f76, [%rd76+12];
	mul.f32 	%f77, %f76, %f2;
	ld.local.s8 	%rs36, [%rd75+4];
	cvt.rn.f32.s16 	%f78, %rs36;
	mul.f32 	%f79, %f77, %f78;
	sub.f32 	%f80, %f75, %f79;
	ld.global.f32 	%f81, [%rd76+16];
	mul.f32 	%f82, %f81, %f2;
	ld.local.s8 	%rs37, [%rd75+5];
	cvt.rn.f32.s16 	%f83, %rs37;
	mul.f32 	%f84, %f82, %f83;
	sub.f32 	%f85, %f80, %f84;
	ld.global.f32 	%f86, [%rd76+20];
	mul.f32 	%f87, %f86, %f2;
	ld.local.s8 	%rs38, [%rd75+6];
	cvt.rn.f32.s16 	%f88, %rs38;
	mul.f32 	%f89, %f87, %f88;
	sub.f32 	%f90, %f85, %f89;
	ld.global.f32 	%f91, [%rd76+24];
	mul.f32 	%f92, %f91, %f2;
	ld.local.s8 	%rs39, [%rd75+7];
	cvt.rn.f32.s16 	%f93, %rs39;
	mul.f32 	%f94, %f92, %f93;
	sub.f32 	%f95, %f90, %f94;
	ld.global.f32 	%f96, [%rd76+28];
	mul.f32 	%f97, %f96, %f2;
	ld.local.s8 	%rs40, [%rd75+8];
	cvt.rn.f32.s16 	%f98, %rs40;
	mul.f32 	%f99, %f97, %f98;
	sub.f32 	%f180, %f95, %f99;
	add.s32 	%r91, %r91, 16;
	add.s32 	%r89, %r89, 16;
	add.s64 	%rd76, %rd76, 64;
	add.s64 	%rd75, %rd75, 16;
	setp.ne.s32 	%p13, %r89, 0;
	@%p13 bra 	$L__BB0_17;
$L__BB0_18:
	and.b32  	%r74, %r14, 15;
	setp.eq.s32 	%p14, %r74, 0;
	@%p14 bra 	$L__BB0_28;
	sub.s16 	%rs41, %rs1, %rs59;
	cvt.u32.u16 	%r75, %rs41;
	and.b32  	%r22, %r75, 15;
	add.s32 	%r76, %r22, -1;
	setp.lt.u32 	%p15, %r76, 7;
	@%p15 bra 	$L__BB0_21;
	add.s32 	%r77, %r91, %r15;
	mul.wide.u32 	%rd51, %r77, 4;
	add.s64 	%rd52, %rd1, %rd51;
	ld.global.f32 	%f101, [%rd52];
	mul.f32 	%f102, %f101, %f2;
	cvt.u64.u32 	%rd53, %r91;
	add.s64 	%rd54, %rd2, %rd53;
	ld.local.s8 	%rs42, [%rd54];
	cvt.rn.f32.s16 	%f103, %rs42;
	mul.f32 	%f104, %f102, %f103;
	sub.f32 	%f105, %f180, %f104;
	cvt.u64.u32 	%rd55, %r15;
	add.s64 	%rd56, %rd53, %rd55;
	shl.b64 	%rd57, %rd56, 2;
	add.s64 	%rd58, %rd1, %rd57;
	ld.global.f32 	%f106, [%rd58+4];
	mul.f32 	%f107, %f106, %f2;
	ld.local.s8 	%rs43, [%rd54+1];
	cvt.rn.f32.s16 	%f108, %rs43;
	mul.f32 	%f109, %f107, %f108;
	sub.f32 	%f110, %f105, %f109;
	ld.global.f32 	%f111, [%rd58+8];
	mul.f32 	%f112, %f111, %f2;
	ld.local.s8 	%rs44, [%rd54+2];
	cvt.rn.f32.s16 	%f113, %rs44;
	mul.f32 	%f114, %f112, %f113;
	sub.f32 	%f115, %f110, %f114;
	ld.global.f32 	%f116, [%rd58+12];
	mul.f32 	%f117, %f116, %f2;
	ld.local.s8 	%rs45, [%rd54+3];
	cvt.rn.f32.s16 	%f118, %rs45;
	mul.f32 	%f119, %f117, %f118;
	sub.f32 	%f120, %f115, %f119;
	ld.global.f32 	%f121, [%rd58+16];
	mul.f32 	%f122, %f121, %f2;
	ld.local.s8 	%rs46, [%rd54+4];
	cvt.rn.f32.s16 	%f123, %rs46;
	mul.f32 	%f124, %f122, %f123;
	sub.f32 	%f125, %f120, %f124;
	ld.global.f32 	%f126, [%rd58+20];
	mul.f32 	%f127, %f126, %f2;
	ld.local.s8 	%rs47, [%rd54+5];
	cvt.rn.f32.s16 	%f128, %rs47;
	mul.f32 	%f129, %f127, %f128;
	sub.f32 	%f130, %f125, %f129;
	ld.global.f32 	%f131, [%rd58+24];
	mul.f32 	%f132, %f131, %f2;
	ld.local.s8 	%rs48, [%rd54+6];
	cvt.rn.f32.s16 	%f133, %rs48;
	mul.f32 	%f134, %f132, %f133;
	sub.f32 	%f135, %f130, %f134;
	ld.global.f32 	%f136, [%rd58+28];
	mul.f32 	%f137, %f136, %f2;
	ld.local.s8 	%rs49, [%rd54+7];
	cvt.rn.f32.s16 	%f138, %rs49;
	mul.f32 	%f139, %f137, %f138;
	sub.f32 	%f180, %f135, %f139;
	add.s32 	%r91, %r91, 8;
$L__BB0_21:
	and.b32  	%r78, %r22, 7;
	setp.eq.s32 	%p16, %r78, 0;
	@%p16 bra 	$L__BB0_28;
	sub.s16 	%rs50, %rs1, %rs58;
	cvt.u32.u16 	%r79, %rs50;
	and.b32  	%r80, %r79, 7;
	and.b32  	%r25, %r79, 3;
	add.s32 	%r81, %r80, -1;
	setp.lt.u32 	%p17, %r81, 3;
	@%p17 bra 	$L__BB0_24;
	add.s32 	%r82, %r91, %r15;
	mul.wide.u32 	%rd59, %r82, 4;
	add.s64 	%rd60, %rd1, %rd59;
	ld.global.f32 	%f141, [%rd60];
	mul.f32 	%f142, %f141, %f2;
	cvt.u64.u32 	%rd61, %r91;
	add.s64 	%rd62, %rd2, %rd61;
	ld.local.s8 	%rs51, [%rd62];
	cvt.rn.f32.s16 	%f143, %rs51;
	mul.f32 	%f144, %f142, %f143;
	sub.f32 	%f145, %f180, %f144;
	cvt.u64.u32 	%rd63, %r15;
	add.s64 	%rd64, %rd61, %rd63;
	shl.b64 	%rd65, %rd64, 2;
	add.s64 	%rd66, %rd1, %rd65;
	ld.global.f32 	%f146, [%rd66+4];
	mul.f32 	%f147, %f146, %f2;
	ld.local.s8 	%rs52, [%rd62+1];
	cvt.rn.f32.s16 	%f148, %rs52;
	mul.f32 	%f149, %f147, %f148;
	sub.f32 	%f150, %f145, %f149;
	ld.global.f32 	%f151, [%rd66+8];
	mul.f32 	%f152, %f151, %f2;
	ld.local.s8 	%rs53, [%rd62+2];
	cvt.rn.f32.s16 	%f153, %rs53;
	mul.f32 	%f154, %f152, %f153;
	sub.f32 	%f155, %f150, %f154;
	ld.global.f32 	%f156, [%rd66+12];
	mul.f32 	%f157, %f156, %f2;
	ld.local.s8 	%rs54, [%rd62+3];
	cvt.rn.f32.s16 	%f158, %rs54;
	mul.f32 	%f159, %f157, %f158;
	sub.f32 	%f180, %f155, %f159;
	add.s32 	%r91, %r91, 4;
$L__BB0_24:
	setp.eq.s32 	%p18, %r25, 0;
	@%p18 bra 	$L__BB0_28;
	add.s32 	%r83, %r91, %r15;
	mul.wide.u32 	%rd67, %r83, 4;
	add.s64 	%rd68, %rd1, %rd67;
	ld.global.f32 	%f160, [%rd68];
	mul.f32 	%f161, %f160, %f2;
	cvt.u64.u32 	%rd12, %r91;
	add.s64 	%rd13, %rd2, %rd12;
	ld.local.s8 	%rs55, [%rd13];
	cvt.rn.f32.s16 	%f162, %rs55;
	mul.f32 	%f163, %f161, %f162;
	sub.f32 	%f180, %f180, %f163;
	setp.eq.s32 	%p19, %r25, 1;
	@%p19 bra 	$L__BB0_28;
	cvt.u64.u32 	%rd69, %r15;
	add.s64 	%rd70, %rd12, %rd69;
	shl.b64 	%rd71, %rd70, 2;
	add.s64 	%rd14, %rd1, %rd71;
	ld.global.f32 	%f164, [%rd14+4];
	mul.f32 	%f165, %f164, %f2;
	ld.local.s8 	%rs56, [%rd13+1];
	cvt.rn.f32.s16 	%f166, %rs56;
	mul.f32 	%f167, %f165, %f166;
	sub.f32 	%f180, %f180, %f167;
	setp.eq.s32 	%p20, %r25, 2;
	@%p20 bra 	$L__BB0_28;
	ld.global.f32 	%f168, [%rd14+8];
	mul.f32 	%f169, %f168, %f2;
	ld.local.s8 	%rs57, [%rd13+2];
	cvt.rn.f32.s16 	%f170, %rs57;
	mul.f32 	%f171, %f169, %f170;
	sub.f32 	%f180, %f180, %f171;
$L__BB0_28:
	add.s32 	%r88, %r88, 1;
	setp.ne.s32 	%p21, %r88, %r29;
	add.s16 	%rs59, %rs59, 1;
	add.s16 	%rs58, %rs58, 1;
	@%p21 bra 	$L__BB0_14;
$L__BB0_29:
	cvta.to.global.u64 	%rd72, %rd15;
	shl.b64 	%rd73, %rd3, 2;
	add.s64 	%rd74, %rd72, %rd73;
	st.global.f32 	[%rd74], %f180;
$L__BB0_30:
	ret;

}
	// .globl	_Z6searchIdEvPT_iiS1_Pll
.visible .entry _Z6searchIdEvPT_iiS1_Pll(
	.param .u64 .ptr .align 1 _Z6searchIdEvPT_iiS1_Pll_param_0,
	.param .u32 _Z6searchIdEvPT_iiS1_Pll_param_1,
	.param .u32 _Z6searchIdEvPT_iiS1_Pll_param_2,
	.param .u64 .ptr .align 1 _Z6searchIdEvPT_iiS1_Pll_param_3,
	.param .u64 .ptr .align 1 _Z6searchIdEvPT_iiS1_Pll_param_4,
	.param .u64 _Z6searchIdEvPT_iiS1_Pll_param_5
)
{
	.local .align 16 .b8 	__local_depot1[64];
	.reg .b64 	%SP;
	.reg .b64 	%SPL;
	.reg .pred 	%p<22>;
	.reg .b16 	%rs<60>;
	.reg .b32 	%r<94>;
	.reg .b64 	%rd<78>;
	.reg .b64 	%fd<182>;

	mov.u64 	%SPL, __local_depot1;
	ld.param.u64 	%rd17, [_Z6searchIdEvPT_iiS1_Pll_param_0];
	ld.param.u32 	%r29, [_Z6searchIdEvPT_iiS1_Pll_param_1];
	ld.param.u32 	%r30, [_Z6searchIdEvPT_iiS1_Pll_param_2];
	ld.param.u64 	%rd15, [_Z6searchIdEvPT_iiS1_Pll_param_4];
	ld.param.u64 	%rd16, [_Z6searchIdEvPT_iiS1_Pll_param_5];
	cvta.to.global.u64 	%rd1, %rd17;
	add.u64 	%rd2, %SPL, 0;
	mov.u32 	%r31, %tid.x;
	mov.u32 	%r32, %ntid.x;
	mov.u32 	%r33, %ctaid.x;
	mad.lo.s32 	%r1, %r32, %r33, %r31;
	setp.ge.s32 	%p1, %r1, %r30;
	@%p1 bra 	$L__BB1_30;
	cvta.to.global.u64 	%rd19, %rd15;
	cvt.s64.s32 	%rd3, %r1;
	add.s64 	%rd4, %rd16, %rd3;
	mul.wide.s32 	%rd20, %r1, 8;
	add.s64 	%rd21, %rd19, %rd20;
	st.global.u64 	[%rd21], %rd4;
	setp.lt.s32 	%p2, %r29, 1;
	mov.f64 	%fd180, 0d0000000000000000;
	@%p2 bra 	$L__BB1_29;
	and.b32  	%r2, %r29, 7;
	setp.lt.u32 	%p3, %r29, 8;
	mov.b32 	%r84, 0;
	@%p3 bra 	$L__BB1_5;
	and.b32  	%r84, %r29, 2147483640;
	mov.b32 	%r87, 0;
$L__BB1_4:
	.pragma "nounroll";
	cvt.u64.u32 	%rd22, %r87;
	shr.u64 	%rd23, %rd4, %r87;
	add.s64 	%rd24, %rd2, %rd22;
	add.s32 	%r36, %r87, 1;
	shr.u64 	%rd25, %rd4, %r36;
	add.s32 	%r37, %r87, 2;
	shr.u64 	%rd26, %rd4, %r37;
	add.s32 	%r38, %r87, 3;
	shr.u64 	%rd27, %rd4, %r38;
	add.s32 	%r39, %r87, 4;
	shr.u64 	%rd28, %rd4, %r39;
	add.s32 	%r40, %r87, 5;
	shr.u64 	%rd29, %rd4, %r40;
	add.s32 	%r41, %r87, 6;
	shr.u64 	%rd30, %rd4, %r41;
	add.s32 	%r42, %r87, 7;
	shr.u64 	%rd31, %rd4, %r42;
	cvt.u32.u64 	%r43, %rd31;
	and.b32  	%r44, %r43, 1;
	cvt.u32.u64 	%r45, %rd30;
	and.b32  	%r46, %r45, 1;
	prmt.b32 	%r47, %r46, %r44, 0x3340U;
	cvt.u32.u64 	%r48, %rd29;
	and.b32  	%r49, %r48, 1;
	cvt.u32.u64 	%r50, %rd28;
	and.b32  	%r51, %r50, 1;
	prmt.b32 	%r52, %r51, %r49, 0x3340U;
	prmt.b32 	%r53, %r52, %r47, 0x5410U;
	cvt.u32.u64 	%r54, %rd27;
	and.b32  	%r55, %r54, 1;
	cvt.u32.u64 	%r56, %rd26;
	and.b32  	%r57, %r56, 1;
	prmt.b32 	%r58, %r57, %r55, 0x3340U;
	cvt.u32.u64 	%r59, %rd23;
	and.b32  	%r60, %r59, 1;
	cvt.u32.u64 	%r61, %rd25;
	and.b32  	%r62, %r61, 1;
	prmt.b32 	%r63, %r60, %r62, 0x3340U;
	prmt.b32 	%r64, %r63, %r58, 0x5410U;
	st.local.v2.b32 	[%rd24], {%r64, %r53};
	add.s32 	%r87, %r87, 8;
	setp.eq.s32 	%p4, %r87, %r84;
	@%p4 bra 	$L__BB1_5;
	bra.uni 	$L__BB1_4;
$L__BB1_5:
	setp.eq.s32 	%p5, %r2, 0;
	@%p5 bra 	$L__BB1_13;
	and.b32  	%r5, %r29, 3;
	setp.lt.u32 	%p6, %r2, 4;
	@%p6 bra 	$L__BB1_8;
	cvt.u64.u32 	%rd32, %r84;
	shr.u64 	%rd33, %rd4, %r84;
	cvt.u16.u64 	%rs8, %rd33;
	and.b16  	%rs9, %rs8, 1;
	add.s64 	%rd34, %rd2, %rd32;
	st.local.u8 	[%rd34], %rs9;
	add.s32 	%r65, %r84, 1;
	shr.u64 	%rd35, %rd4, %r65;
	cvt.u16.u64 	%rs10, %rd35;
	and.b16  	%rs11, %rs10, 1;
	st.local.u8 	[%rd34+1], %rs11;
	add.s32 	%r66, %r84, 2;
	shr.u64 	%rd36, %rd4, %r66;
	cvt.u16.u64 	%rs12, %rd36;
	and.b16  	%rs13, %rs12, 1;
	st.local.u8 	[%rd34+2], %rs13;
	add.s32 	%r67, %r84, 3;
	shr.u64 	%rd37, %rd4, %r67;
	cvt.u16.u64 	%rs14, %rd37;
	and.b16  	%rs15, %rs14, 1;
	st.local.u8 	[%rd34+3], %rs15;
	add.s32 	%r84, %r84, 4;
$L__BB1_8:
	setp.eq.s32 	%p7, %r5, 0;
	@%p7 bra 	$L__BB1_13;
	setp.eq.s32 	%p8, %r5, 1;
	@%p8 bra 	$L__BB1_11;
	cvt.u64.u32 	%rd38, %r84;
	shr.u64 	%rd39, %rd4, %r84;
	cvt.u16.u64 	%rs16, %rd39;
	and.b16  	%rs17, %rs16, 1;
	add.s64 	%rd40, %rd2, %rd38;
	st.local.u8 	[%rd40], %rs17;
	add.s32 	%r68, %r84, 1;
	shr.u64 	%rd41, %rd4, %r68;
	cvt.u16.u64 	%rs18, %rd41;
	and.b16  	%rs19, %rs18, 1;
	st.local.u8 	[%rd40+1], %rs19;
	add.s32 	%r84, %r84, 2;
$L__BB1_11:
	and.b32  	%r69, %r29, 1;
	setp.eq.b32 	%p9, %r69, 1;
	not.pred 	%p10, %p9;
	@%p10 bra 	$L__BB1_13;
	cvt.u64.u32 	%rd42, %r84;
	shr.u64 	%rd43, %rd4, %r84;
	cvt.u16.u64 	%rs20, %rd43;
	and.b16  	%rs21, %rs20, 1;
	add.s64 	%rd44, %rd2, %rd42;
	st.local.u8 	[%rd44], %rs21;
$L__BB1_13:
	cvt.u16.u32 	%rs1, %r29;
	add.s32 	%r10, %r29, 1;
	mov.b32 	%r88, 0;
	mov.f64 	%fd180, 0d0000000000000000;
	mov.b16 	%rs58, 0;
	mov.u16 	%rs59, %rs58;
$L__BB1_14:
	sub.s32 	%r14, %r29, %r88;
	cvt.u64.u32 	%rd45, %r88;
	add.s64 	%rd46, %rd2, %rd45;
	ld.local.u8 	%rs5, [%rd46];
	setp.eq.s16 	%p11, %rs5, 0;
	@%p11 bra 	$L__BB1_28;
	mul.lo.s32 	%r15, %r88, %r29;
	cvt.s16.s8 	%rs24, %rs5;
	cvt.rn.f64.s16 	%fd2, %rs24;
	sub.s32 	%r71, %r88, %r29;
	setp.gt.u32 	%p12, %r71, -16;
	mov.u32 	%r91, %r88;
	@%p12 bra 	$L__BB1_18;
	and.b32  	%r72, %r14, -16;
	neg.s32 	%r89, %r72;
	mul.lo.s32 	%r73, %r10, %r88;
	mul.wide.u32 	%rd48, %r73, 8;
	add.s64 	%rd49, %rd1, %rd48;
	add.s64 	%rd77, %rd49, 64;
	add.s64 	%rd76, %rd46, 7;
	mov.u32 	%r91, %r88;
$L__BB1_17:
	.pragma "nounroll";
	ld.global.f64 	%fd21, [%rd77+-64];
	mul.f64 	%fd22, %fd21, %fd2;
	ld.local.s8 	%rs25, [%rd76+-7];
	cvt.rn.f64.s16 	%fd23, %rs25;
	mul.f64 	%fd24, %fd22, %fd23;
	sub.f64 	%fd25, %fd180, %fd24;
	ld.global.f64 	%fd26, [%rd77+-56];
	mul.f64 	%fd27, %fd26, %fd2;
	ld.local.s8 	%rs26, [%rd76+-6];
	cvt.rn.f64.s16 	%fd28, %rs26;
	mul.f64 	%fd29, %fd27, %fd28;
	sub.f64 	%fd30, %fd25, %fd29;
	ld.global.f64 	%fd31, [%rd77+-48];
	mul.f64 	%fd32, %fd31, %fd2;
	ld.local.s8 	%rs27, [%rd76+-5];
	cvt.rn.f64.s16 	%fd33, %rs27;
	mul.f64 	%fd34, %fd32, %fd33;
	sub.f64 	%fd35, %fd30, %fd34;
	ld.global.f64 	%fd36, [%rd77+-40];
	mul.f64 	%fd37, %fd36, %fd2;
	ld.local.s8 	%rs28, [%rd76+-4];
	cvt.rn.f64.s16 	%fd38, %rs28;
	mul.f64 	%fd39, %fd37, %fd38;
	sub.f64 	%fd40, %fd35, %fd39;
	ld.global.f64 	%fd41, [%rd77+-32];
	mul.f64 	%fd42, %fd41, %fd2;
	ld.local.s8 	%rs29, [%rd76+-3];
	cvt.rn.f64.s16 	%fd43, %rs29;
	mul.f64 	%fd44, %fd42, %fd43;
	sub.f64 	%fd45, %fd40, %fd44;
	ld.global.f64 	%fd46, [%rd77+-24];
	mul.f64 	%fd47, %fd46, %fd2;
	ld.local.s8 	%rs30, [%rd76+-2];
	cvt.rn.f64.s16 	%fd48, %rs30;
	mul.f64 	%fd49, %fd47, %fd48;
	sub.f64 	%fd50, %fd45, %fd49;
	ld.global.f64 	%fd51, [%rd77+-16];
	mul.f64 	%fd52, %fd51, %fd2;
	ld.local.s8 	%rs31, [%rd76+-1];
	cvt.rn.f64.s16 	%fd53, %rs31;
	mul.f64 	%fd54, %fd52, %fd53;
	sub.f64 	%fd55, %fd50, %fd54;
	ld.global.f64 	%fd56, [%rd77+-8];
	mul.f64 	%fd57, %fd56, %fd2;
	ld.local.s8 	%rs32, [%rd76];
	cvt.rn.f64.s16 	%fd58, %rs32;
	mul.f64 	%fd59, %fd57, %fd58;
	sub.f64 	%fd60, %fd55, %fd59;
	ld.global.f64 	%fd61, [%rd77];
	mul.f64 	%fd62, %fd61, %fd2;
	ld.local.s8 	%rs33, [%rd76+1];
	cvt.rn.f64.s16 	%fd63, %rs33;
	mul.f64 	%fd64, %fd62, %fd63;
	sub.f64 	%fd65, %fd60, %fd64;
	ld.global.f64 	%fd66, [%rd77+8];
	mul.f64 	%fd67, %fd66, %fd2;
	ld.local.s8 	%rs34, [%rd76+2];
	cvt.rn.f64.s16 	%fd68, %rs34;
	mul.f64 	%fd69, %fd67, %fd68;
	sub.f64 	%fd70, %fd65, %fd69;
	ld.global.f64 	%fd71, [%rd77+16];
	mul.f64 	%fd72, %fd71, %fd2;
	ld.local.s8 	%rs35, [%rd76+3];
	cvt.rn.f64.s16 	%fd73, %rs35;
	mul.f64 	%fd74, %fd72, %fd73;
	sub.f64 	%fd75, %fd70, %fd74;
	ld.global.f64 	%fd76, [%rd77+24];
	mul.f64 	%fd77, %fd76, %fd2;
	ld.local.s8 	%rs36, [%rd76+4];
	cvt.rn.f64.s16 	%fd78, %rs36;
	mul.f64 	%fd79, %fd77, %fd78;
	sub.f64 	%fd80, %fd75, %fd79;
	ld.global.f64 	%fd81, [%rd77+32];
	mul.f64 	%fd82, %fd81, %fd2;
	ld.local.s8 	%rs37, [%rd76+5];
	cvt.rn.f64.s16 	%fd83, %rs37;
	mul.f64 	%fd84, %fd82, %fd83;
	sub.f64 	%fd85, %fd80, %fd84;
	ld.global.f64 	%fd86, [%rd77+40];
	mul.f64 	%fd87, %fd86, %fd2;
	ld.local.s8 	%rs38, [%rd76+6];
	cvt.rn.f64.s16 	%fd88, %rs38;
	mul.f64 	%fd89, %fd87, %fd88;
	sub.f64 	%fd90, %fd85, %fd89;
	ld.global.f64 	%fd91, [%rd77+48];
	mul.f64 	%fd92, %fd91, %fd2;
	ld.local.s8 	%rs39, [%rd76+7];
	cvt.rn.f64.s16 	%fd93, %rs39;
	mul.f64 	%fd94, %fd92, %fd93;
	sub.f64 	%fd95, %fd90, %fd94;
	ld.global.f64 	%fd96, [%rd77+56];
	mul.f64 	%fd97, %fd96, %fd2;
	ld.local.s8 	%rs40, [%rd76+8];
	cvt.rn.f64.s16 	%fd98, %rs40;
	mul.f64 	%fd99, %fd97, %fd98;
	sub.f64 	%fd180, %fd95, %fd99;
	add.s32 	%r91, %r91, 16;
	add.s32 	%r89, %r89, 16;
	add.s64 	%rd77, %rd77, 128;
	add.s64 	%rd76, %rd76, 16;
	setp.ne.s32 	%p13, %r89, 0;
	@%p13 bra 	$L__BB1_17;
$L__BB1_18:
	and.b32  	%r74, %r14, 15;
	setp.eq.s32 	%p14, %r74, 0;
	@%p14 bra 	$L__BB1_28;
	sub.s16 	%rs41, %rs1, %rs59;
	cvt.u32.u16 	%r75, %rs41;
	and.b32  	%r22, %r75, 15;
	add.s32 	%r76, %r22, -1;
	setp.lt.u32 	%p15, %r76, 7;
	@%p15 bra 	$L__BB1_21;
	add.s32 	%r77, %r91, %r15;
	mul.wide.u32 	%rd51, %r77, 8;
	add.s64 	%rd52, %rd1, %rd51;
	ld.global.f64 	%fd101, [%rd52];
	mul.f64 	%fd102, %fd101, %fd2;
	cvt.u64.u32 	%rd53, %r91;
	add.s64 	%rd54, %rd2, %rd53;
	ld.local.s8 	%rs42, [%rd54];
	cvt.rn.f64.s16 	%fd103, %rs42;
	mul.f64 	%fd104, %fd102, %fd103;
	sub.f64 	%fd105, %fd180, %fd104;
	cvt.u64.u32 	%rd55, %r15;
	add.s64 	%rd56, %rd53, %rd55;
	shl.b64 	%rd57, %rd56, 3;
	add.s64 	%rd58, %rd1, %rd57;
	ld.global.f64 	%fd106, [%rd58+8];
	mul.f64 	%fd107, %fd106, %fd2;
	ld.local.s8 	%rs43, [%rd54+1];
	cvt.rn.f64.s16 	%fd108, %rs43;
	mul.f64 	%fd109, %fd107, %fd108;
	sub.f64 	%fd110, %fd105, %fd109;
	ld.global.f64 	%fd111, [%rd58+16];
	mul.f64 	%fd112, %fd111, %fd2;
	ld.local.s8 	%rs44, [%rd54+2];
	cvt.rn.f64.s16 	%fd113, %rs44;
	mul.f64 	%fd114, %fd112, %fd113;
	sub.f64 	%fd115, %fd110, %fd114;
	ld.global.f64 	%fd116, [%rd58+24];
	mul.f64 	%fd117, %fd116, %fd2;
	ld.local.s8 	%rs45, [%rd54+3];
	cvt.rn.f64.s16 	%fd118, %rs45;
	mul.f64 	%fd119, %fd117, %fd118;
	sub.f64 	%fd120, %fd115, %fd119;
	ld.global.f64 	%fd121, [%rd58+32];
	mul.f64 	%fd122, %fd121, %fd2;
	ld.local.s8 	%rs46, [%rd54+4];
	cvt.rn.f64.s16 	%fd123, %rs46;
	mul.f64 	%fd124, %fd122, %fd123;
	sub.f64 	%fd125, %fd120, %fd124;
	ld.global.f64 	%fd126, [%rd58+40];
	mul.f64 	%fd127, %fd126, %fd2;
	ld.local.s8 	%rs47, [%rd54+5];
	cvt.rn.f64.s16 	%fd128, %rs47;
	mul.f64 	%fd129, %fd127, %fd128;
	sub.f64 	%fd130, %fd125, %fd129;
	ld.global.f64 	%fd131, [%rd58+48];
	mul.f64 	%fd132, %fd131, %fd2;
	ld.local.s8 	%rs48, [%rd54+6];
	cvt.rn.f64.s16 	%fd133, %rs48;
	mul.f64 	%fd134, %fd132, %fd133;
	sub.f64 	%fd135, %fd130, %fd134;
	ld.global.f64 	%fd136, [%rd58+56];
	mul.f64 	%fd137, %fd136, %fd2;
	ld.local.s8 	%rs49, [%rd54+7];
	cvt.rn.f64.s16 	%fd138, %rs49;
	mul.f64 	%fd139, %fd137, %fd138;
	sub.f64 	%fd180, %fd135, %fd139;
	add.s32 	%r91, %r91, 8;
$L__BB1_21:
	and.b32  	%r78, %r22, 7;
	setp.eq.s32 	%p16, %r78, 0;
	@%p16 bra 	$L__BB1_28;
	sub.s16 	%rs50, %rs1, %rs58;
	cvt.u32.u16 	%r79, %rs50;
	and.b32  	%r80, %r79, 7;
	and.b32  	%r25, %r79, 3;
	add.s32 	%r81, %r80, -1;
	setp.lt.u32 	%p17, %r81, 3;
	@%p17 bra 	$L__BB1_24;
	add.s32 	%r82, %r91, %r15;
	mul.wide.u32 	%rd59, %r82, 8;
	add.s64 	%rd60, %rd1, %rd59;
	ld.global.f64 	%fd141, [%rd60];
	mul.f64 	%fd142, %fd141, %fd2;
	cvt.u64.u32 	%rd61, %r91;
	add.s64 	%rd62, %rd2, %rd61;
	ld.local.s8 	%rs51, [%rd62];
	cvt.rn.f64.s16 	%fd143, %rs51;
	mul.f64 	%fd144, %fd142, %fd143;
	sub.f64 	%fd145, %fd180, %fd144;
	cvt.u64.u32 	%rd63, %r15;
	add.s64 	%rd64, %rd61, %rd63;
	shl.b64 	%rd65, %rd64, 3;
	add.s64 	%rd66, %rd1, %rd65;
	ld.global.f64 	%fd146, [%rd66+8];
	mul.f64 	%fd147, %fd146, %fd2;
	ld.local.s8 	%rs52, [%rd62+1];
	cvt.rn.f64.s16 	%fd148, %rs52;
	mul.f64 	%fd149, %fd147, %fd148;
	sub.f64 	%fd150, %fd145, %fd149;
	ld.global.f64 	%fd151, [%rd66+16];
	mul.f64 	%fd152, %fd151, %fd2;
	ld.local.s8 	%rs53, [%rd62+2];
	cvt.rn.f64.s16 	%fd153, %rs53;
	mul.f64 	%fd154, %fd152, %fd153;
	sub.f64 	%fd155, %fd150, %fd154;
	ld.global.f64 	%fd156, [%rd66+24];
	mul.f64 	%fd157, %fd156, %fd2;
	ld.local.s8 	%rs54, [%rd62+3];
	cvt.rn.f64.s16 	%fd158, %rs54;
	mul.f64 	%fd159, %fd157, %fd158;
	sub.f64 	%fd180, %fd155, %fd159;
	add.s32 	%r91, %r91, 4;
$L__BB1_24:
	setp.eq.s32 	%p18, %r25, 0;
	@%p18 bra 	$L__BB1_28;
	add.s32 	%r83, %r91, %r15;
	mul.wide.u32 	%rd67, %r83, 8;
	add.s64 	%rd68, %rd1, %rd67;
	ld.global.f64 	%fd160, [%rd68];
	mul.f64 	%fd161, %fd160, %fd2;
	cvt.u64.u32 	%rd11, %r91;
	add.s64 	%rd12, %rd2, %rd11;
	ld.local.s8 	%rs55, [%rd12];
	cvt.rn.f64.s16 	%fd162, %rs55;
	mul.f64 	%fd163, %fd161, %fd162;
	sub.f64 	%fd180, %fd180, %fd163;
	setp.eq.s32 	%p19, %r25, 1;
	@%p19 bra 	$L__BB1_28;
	cvt.u64.u32 	%rd69, %r15;
	add.s64 	%rd70, %rd11, %rd69;
	shl.b64 	%rd71, %rd70, 3;
	add.s64 	%rd13, %rd1, %rd71;
	ld.global.f64 	%fd164, [%rd13+8];
	mul.f64 	%fd165, %fd164, %fd2;
	ld.local.s8 	%rs56, [%rd12+1];
	cvt.rn.f64.s16 	%fd166, %rs56;
	mul.f64 	%fd167, %fd165, %fd166;
	sub.f64 	%fd180, %fd180, %fd167;
	setp.eq.s32 	%p20, %r25, 2;
	@%p20 bra 	$L__BB1_28;
	ld.global.f64 	%fd168, [%rd13+16];
	mul.f64 	%fd169, %fd168, %fd2;
	ld.local.s8 	%rs57, [%rd12+2];
	cvt.rn.f64.s16 	%fd170, %rs57;
	mul.f64 	%fd171, %fd169, %fd170;
	sub.f64 	%fd180, %fd180, %fd171;
$L__BB1_28:
	add.s32 	%r88, %r88, 1;
	setp.ne.s32 	%p21, %r88, %r29;
	add.s16 	%rs59, %rs59, 1;
	add.s16 	%rs58, %rs58, 1;
	@%p21 bra 	$L__BB1_14;
$L__BB1_29:
	ld.param.u64 	%rd75, [_Z6searchIdEvPT_iiS1_Pll_param_3];
	cvta.to.global.u64 	%rd72, %rd75;
	shl.b64 	%rd73, %rd3, 3;
	add.s64 	%rd74, %rd72, %rd73;
	st.global.f64 	[%rd74], %fd180;
$L__BB1_30:
	ret;

}
	// .globl	_Z20search_energies_onlyIfEvPT_iiS1_l
.visible .entry _Z20search_energies_onlyIfEvPT_iiS1_l(
	.param .u64 .ptr .align 1 _Z20search_energies_onlyIfEvPT_iiS1_l_param_0,
	.param .u32 _Z20search_energies_onlyIfEvPT_iiS1_l_param_1,
	.param .u32 _Z20search_energies_onlyIfEvPT_iiS1_l_param_2,
	.param .u64 .ptr .align 1 _Z20search_energies_onlyIfEvPT_iiS1_l_param_3,
	.param .u64 _Z20search_energies_onlyIfEvPT_iiS1_l_param_4
)
{
	.local .align 16 .b8 	__local_depot2[64];
	.reg .b64 	%SP;
	.reg .b64 	%SPL;
	.reg .pred 	%p<22>;
	.reg .b16 	%rs<60>;
	.reg .b32 	%r<94>;
	.reg .b32 	%f<182>;
	.reg .b64 	%rd<73>;

	mov.u64 	%SPL, __local_depot2;
	ld.param.u64 	%rd17, [_Z20search_energies_onlyIfEvPT_iiS1_l_param_0];
	ld.param.u32 	%r29, [_Z20search_energies_onlyIfEvPT_iiS1_l_param_1];
	ld.param.u32 	%r30, [_Z20search_energies_onlyIfEvPT_iiS1_l_param_2];
	ld.param.u64 	%rd15, [_Z20search_energies_onlyIfEvPT_iiS1_l_param_3];
	ld.param.u64 	%rd16, [_Z20search_energies_onlyIfEvPT_iiS1_l_param_4];
	cvta.to.global.u64 	%rd1, %rd17;
	add.u64 	%rd2, %SPL, 0;
	mov.u32 	%r31, %tid.x;
	mov.u32 	%r32, %ntid.x;
	mov.u32 	%r33, %ctaid.x;
	mad.lo.s32 	%r1, %r32, %r33, %r31;
	setp.ge.s32 	%p1, %r1, %r30;
	@%p1 bra 	$L__BB2_30;
	cvt.s64.s32 	%rd3, %r1;
	add.s64 	%rd4, %rd16, %rd3;
	setp.lt.s32 	%p2, %r29, 1;
	mov.f32 	%f180, 0f00000000;
	@%p2 bra 	$L__BB2_29;
	and.b32  	%r2, %r29, 7;
	setp.lt.u32 	%p3, %r29, 8;
	mov.b32 	%r84, 0;
	@%p3 bra 	$L__BB2_5;
	and.b32  	%r84, %r29, 2147483640;
	mov.b32 	%r87, 0;
$L__BB2_4:
	.pragma "nounroll";
	cvt.u64.u32 	%rd19, %r87;
	shr.u64 	%rd20, %rd4, %r87;
	add.s64 	%rd21, %rd2, %rd19;
	add.s32 	%r36, %r87, 1;
	shr.u64 	%rd22, %rd4, %r36;
	add.s32 	%r37, %r87, 2;
	shr.u64 	%rd23, %rd4, %r37;
	add.s32 	%r38, %r87, 3;
	shr.u64 	%rd24, %rd4, %r38;
	add.s32 	%r39, %r87, 4;
	shr.u64 	%rd25, %rd4, %r39;
	add.s32 	%r40, %r87, 5;
	shr.u64 	%rd26, %rd4, %r40;
	add.s32 	%r41, %r87, 6;
	shr.u64 	%rd27, %rd4, %r41;
	add.s32 	%r42, %r87, 7;
	shr.u64 	%rd28, %rd4, %r42;
	cvt.u32.u64 	%r43, %rd28;
	and.b32  	%r44, %r43, 1;
	cvt.u32.u64 	%r45, %rd27;
	and.b32  	%r46, %r45, 1;
	prmt.b32 	%r47, %r46, %r44, 0x3340U;
	cvt.u32.u64 	%r48, %rd26;
	and.b32  	%r49, %r48, 1;
	cvt.u32.u64 	%r50, %rd25;
	and.b32  	%r51, %r50, 1;
	prmt.b32 	%r52, %r51, %r49, 0x3340U;
	prmt.b32 	%r53, %r52, %r47, 0x5410U;
	cvt.u32.u64 	%r54, %rd24;
	and.b32  	%r55, %r54, 1;
	cvt.u32.u64 	%r56, %rd23;
	and.b32  	%r57, %r56, 1;
	prmt.b32 	%r58, %r57, %r55, 0x3340U;
	cvt.u32.u64 	%r59, %rd20;
	and.b32  	%r60, %r59, 1;
	cvt.u32.u64 	%r61, %rd22;
	and.b32  	%r62, %r61, 1;
	prmt.b32 	%r63, %r60, %r62, 0x3340U;
	prmt.b32 	%r64, %r63, %r58, 0x5410U;
	st.local.v2.b32 	[%rd21], {%r64, %r53};
	add.s32 	%r87, %r87, 8;
	setp.eq.s32 	%p4, %r87, %r84;
	@%p4 bra 	$L__BB2_5;
	bra.uni 	$L__BB2_4;
$L__BB2_5:
	setp.eq.s32 	%p5, %r2, 0;
	@%p5 bra 	$L__BB2_13;
	and.b32  	%r5, %r29, 3;
	setp.lt.u32 	%p6, %r2, 4;
	@%p6 bra 	$L__BB2_8;
	cvt.u64.u32 	%rd29, %r84;
	shr.u64 	%rd30, %rd4, %r84;
	cvt.u16.u64 	%rs8, %rd30;
	and.b16  	%rs9, %rs8, 1;
	add.s64 	%rd31, %rd2, %rd29;
	st.local.u8 	[%rd31], %rs9;
	add.s32 	%r65, %r84, 1;
	shr.u64 	%rd32, %rd4, %r65;
	cvt.u16.u64 	%rs10, %rd32;
	and.b16  	%rs11, %rs10, 1;
	st.local.u8 	[%rd31+1], %rs11;
	add.s32 	%r66, %r84, 2;
	shr.u64 	%rd33, %rd4, %r66;
	cvt.u16.u64 	%rs12, %rd33;
	and.b16  	%rs13, %rs12, 1;
	st.local.u8 	[%rd31+2], %rs13;
	add.s32 	%r67, %r84, 3;
	shr.u64 	%rd34, %rd4, %r67;
	cvt.u16.u64 	%rs14, %rd34;
	and.b16  	%rs15, %rs14, 1;
	st.local.u8 	[%rd31+3], %rs15;
	add.s32 	%r84, %r84, 4;
$L__BB2_8:
	setp.eq.s32 	%p7, %r5, 0;
	@%p7 bra 	$L__BB2_13;
	setp.eq.s32 	%p8, %r5, 1;
	@%p8 bra 	$L__BB2_11;
	cvt.u64.u32 	%rd35, %r84;
	shr.u64 	%rd36, %rd4, %r84;
	cvt.u16.u64 	%rs16, %rd36;
	and.b16  	%rs17, %rs16, 1;
	add.s64 	%rd37, %rd2, %rd35;
	st.local.u8 	[%rd37], %rs17;
	add.s32 	%r68, %r84, 1;
	shr.u64 	%rd38, %rd4, %r68;
	cvt.u16.u64 	%rs18, %rd38;
	and.b16  	%rs19, %rs18, 1;
	st.local.u8 	[%rd37+1], %rs19;
	add.s32 	%r84, %r84, 2;
$L__BB2_11:
	and.b32  	%r69, %r29, 1;
	setp.eq.b32 	%p9, %r69, 1;
	not.pred 	%p10, %p9;
	@%p10 bra 	$L__BB2_13;
	cvt.u64.u32 	%rd39, %r84;
	shr.u64 	%rd40, %rd4, %r84;
	cvt.u16.u64 	%rs20, %rd40;
	and.b16  	%rs21, %rs20, 1;
	add.s64 	%rd41, %rd2, %rd39;
	st.local.u8 	[%rd41], %rs21;
$L__BB2_13:
	cvt.u16.u32 	%rs1, %r29;
	add.s32 	%r10, %r29, 1;
	add.s64 	%rd5, %rd2, 7;
	mov.b32 	%r88, 0;
	mov.f32 	%f180, 0f00000000;
	mov.b16 	%rs58, 0;
	mov.u16 	%rs59, %rs58;
$L__BB2_14:
	sub.s32 	%r14, %r29, %r88;
	cvt.u64.u32 	%rd42, %r88;
	add.s64 	%rd43, %rd2, %rd42;
	ld.local.u8 	%rs5, [%rd43];
	setp.eq.s16 	%p11, %rs5, 0;
	@%p11 bra 	$L__BB2_28;
	mul.lo.s32 	%r15, %r88, %r29;
	cvt.s16.s8 	%rs24, %rs5;
	cvt.rn.f32.s16 	%f2, %rs24;
	sub.s32 	%r71, %r88, %r29;
	setp.gt.u32 	%p12, %r71, -16;
	mov.u32 	%r91, %r88;
	@%p12 bra 	$L__BB2_18;
	and.b32  	%r72, %r14, -16;
	neg.s32 	%r89, %r72;
	mul.lo.s32 	%r73, %r10, %r88;
	mul.wide.u32 	%rd45, %r73, 4;
	add.s64 	%rd46, %rd1, %rd45;
	add.s64 	%rd72, %rd46, 32;
	add.s64 	%rd71, %rd5, %rd42;
	mov.u32 	%r91, %r88;
$L__BB2_17:
	.pragma "nounroll";
	ld.global.f32 	%f21, [%rd72+-32];
	mul.f32 	%f22, %f21, %f2;
	ld.local.s8 	%rs25, [%rd71+-7];
	cvt.rn.f32.s16 	%f23, %rs25;
	mul.f32 	%f24, %f22, %f23;
	sub.f32 	%f25, %f180, %f24;
	ld.global.f32 	%f26, [%rd72+-28];
	mul.f32 	%f27, %f26, %f2;
	ld.local.s8 	%rs26, [%rd71+-6];
	cvt.rn.f32.s16 	%f28, %rs26;
	mul.f32 	%f29, %f27, %f28;
	sub.f32 	%f30, %f25, %f29;
	ld.global.f32 	%f31, [%rd72+-24];
	mul.f32 	%f32, %f31, %f2;
	ld.local.s8 	%rs27, [%rd71+-5];
	cvt.rn.f32.s16 	%f33, %rs27;
	mul.f32 	%f34, %f32, %f33;
	sub.f32 	%f35, %f30, %f34;
	ld.global.f32 	%f36, [%rd72+-20];
	mul.f32 	%f37, %f36, %f2;
	ld.local.s8 	%rs28, [%rd71+-4];
	cvt.rn.f32.s16 	%f38, %rs28;
	mul.f32 	%f39, %f37, %f38;
	sub.f32 	%f40, %f35, %f39;
	ld.global.f32 	%f41, [%rd72+-16];
	mul.f32 	%f42, %f41, %f2;
	ld.local.s8 	%rs29, [%rd71+-3];
	cvt.rn.f32.s16 	%f43, %rs29;
	mul.f32 	%f44, %f42, %f43;
	sub.f32 	%f45, %f40, %f44;
	ld.global.f32 	%f46, [%rd72+-12];
	mul.f32 	%f47, %f46, %f2;
	ld.local.s8 	%rs30, [%rd71+-2];
	cvt.rn.f32.s16 	%f48, %rs30;
	mul.f32 	%f49, %f47, %f48;
	sub.f32 	%f50, %f45, %f49;
	ld.global.f32 	%f51, [%rd72+-8];
	mul.f32 	%f52, %f51, %f2;
	ld.local.s8 	%rs31, [%rd71+-1];
	cvt.rn.f32.s16 	%f53, %rs31;
	mul.f32 	%f54, %f52, %f53;
	sub.f32 	%f55, %f50, %f54;
	ld.global.f32 	%f56, [%rd72+-4];
	mul.f32 	%f57, %f56, %f2;
	ld.local.s8 	%rs32, [%rd71];
	cvt.rn.f32.s16 	%f58, %rs32;
	mul.f32 	%f59, %f57, %f58;
	sub.f32 	%f60, %f55, %f59;
	ld.global.f32 	%f61, [%rd72];
	mul.f32 	%f62, %f61, %f2;
	ld.local.s8 	%rs33, [%rd71+1];
	cvt.rn.f32.s16 	%f63, %rs33;
	mul.f32 	%f64, %f62, %f63;
	sub.f32 	%f65, %f60, %f64;
	ld.global.f32 	%f66, [%rd72+4];
	mul.f32 	%f67, %f66, %f2;
	ld.local.s8 	%rs34, [%rd71+2];
	cvt.rn.f32.s16 	%f68, %rs34;
	mul.f32 	%f69, %f67, %f68;
	sub.f32 	%f70, %f65, %f69;
	ld.global.f32 	%f71, [%rd72+8];
	mul.f32 	%f72, %f71, %f2;
	ld.local.s8 	%rs35, [%rd71+3];
	cvt.rn.f32.s16 	%f73, %rs35;
	mul.f32 	%f74, %f72, %f73;
	sub.f32 	%f75, %f70, %f74;
	ld.global.f32 	%f76, [%rd72+12];
	mul.f32 	%f77, %f76, %f2;
	ld.local.s8 	%rs36, [%rd71+4];
	cvt.rn.f32.s16 	%f78, %rs36;
	mul.f32 	%f79, %f77, %f78;
	sub.f32 	%f80, %f75, %f79;
	ld.global.f32 	%f81, [%rd72+16];
	mul.f32 	%f82, %f81, %f2;
	ld.local.s8 	%rs37, [%rd71+5];
	cvt.rn.f32.s16 	%f83, %rs37;
	mul.f32 	%f84, %f82, %f83;
	sub.f32 	%f85, %f80, %f84;
	ld.global.f32 	%f86, [%rd72+20];
	mul.f32 	%f87, %f86, %f2;
	ld.local.s8 	%rs38, [%rd71+6];
	cvt.rn.f32.s16 	%f88, %rs38;
	mul.f32 	%f89, %f87, %f88;
	sub.f32 	%f90, %f85, %f89;
	ld.global.f32 	%f91, [%rd72+24];
	mul.f32 	%f92, %f91, %f2;
	ld.local.s8 	%rs39, [%rd71+7];
	cvt.rn.f32.s16 	%f93, %rs39;
	mul.f32 	%f94, %f92, %f93;
	sub.f32 	%f95, %f90, %f94;
	ld.global.f32 	%f96, [%rd72+28];
	mul.f32 	%f97, %f96, %f2;
	ld.local.s8 	%rs40, [%rd71+8];
	cvt.rn.f32.s16 	%f98, %rs40;
	mul.f32 	%f99, %f97, %f98;
	sub.f32 	%f180, %f95, %f99;
	add.s32 	%r91, %r91, 16;
	add.s32 	%r89, %r89, 16;
	add.s64 	%rd72, %rd72, 64;
	add.s64 	%rd71, %rd71, 16;
	setp.ne.s32 	%p13, %r89, 0;
	@%p13 bra 	$L__BB2_17;
$L__BB2_18:
	and.b32  	%r74, %r14, 15;
	setp.eq.s32 	%p14, %r74, 0;
	@%p14 bra 	$L__BB2_28;
	sub.s16 	%rs41, %rs1, %rs59;
	cvt.u32.u16 	%r75, %rs41;
	and.b32  	%r22, %r75, 15;
	add.s32 	%r76, %r22, -1;
	setp.lt.u32 	%p15, %r76, 7;
	@%p15 bra 	$L__BB2_21;
	add.s32 	%r77, %r91, %r15;
	mul.wide.u32 	%rd47, %r77, 4;
	add.s64 	%rd48, %rd1, %rd47;
	ld.global.f32 	%f101, [%rd48];
	mul.f32 	%f102, %f101, %f2;
	cvt.u64.u32 	%rd49, %r91;
	add.s64 	%rd50, %rd2, %rd49;
	ld.local.s8 	%rs42, [%rd50];
	cvt.rn.f32.s16 	%f103, %rs42;
	mul.f32 	%f104, %f102, %f103;
	sub.f32 	%f105, %f180, %f104;
	cvt.u64.u32 	%rd51, %r15;
	add.s64 	%rd52, %rd49, %rd51;
	shl.b64 	%rd53, %rd52, 2;
	add.s64 	%rd54, %rd1, %rd53;
	ld.global.f32 	%f106, [%rd54+4];
	mul.f32 	%f107, %f106, %f2;
	ld.local.s8 	%rs43, [%rd50+1];
	cvt.rn.f32.s16 	%f108, %rs43;
	mul.f32 	%f109, %f107, %f108;
	sub.f32 	%f110, %f105, %f109;
	ld.global.f32 	%f111, [%rd54+8];
	mul.f32 	%f112, %f111, %f2;
	ld.local.s8 	%rs44, [%rd50+2];
	cvt.rn.f32.s16 	%f113, %rs44;
	mul.f32 	%f114, %f112, %f113;
	sub.f32 	%f115, %f110, %f114;
	ld.global.f32 	%f116, [%rd54+12];
	mul.f32 	%f117, %f116, %f2;
	ld.local.s8 	%rs45, [%rd50+3];
	cvt.rn.f32.s16 	%f118, %rs45;
	mul.f32 	%f119, %f117, %f118;
	sub.f32 	%f120, %f115, %f119;
	ld.global.f32 	%f121, [%rd54+16];
	mul.f32 	%f122, %f121, %f2;
	ld.local.s8 	%rs46, [%rd50+4];
	cvt.rn.f32.s16 	%f123, %rs46;
	mul.f32 	%f124, %f122, %f123;
	sub.f32 	%f125, %f120, %f124;
	ld.global.f32 	%f126, [%rd54+20];
	mul.f32 	%f127, %f126, %f2;
	ld.local.s8 	%rs47, [%rd50+5];
	cvt.rn.f32.s16 	%f128, %rs47;
	mul.f32 	%f129, %f127, %f128;
	sub.f32 	%f130, %f125, %f129;
	ld.global.f32 	%f131, [%rd54+24];
	mul.f32 	%f132, %f131, %f2;
	ld.local.s8 	%rs48, [%rd50+6];
	cvt.rn.f32.s16 	%f133, %rs48;
	mul.f32 	%f134, %f132, %f133;
	sub.f32 	%f135, %f130, %f134;
	ld.global.f32 	%f136, [%rd54+28];
	mul.f32 	%f137, %f136, %f2;
	ld.local.s8 	%rs49, [%rd50+7];
	cvt.rn.f32.s16 	%f138, %rs49;
	mul.f32 	%f139, %f137, %f138;
	sub.f32 	%f180, %f135, %f139;
	add.s32 	%r91, %r91, 8;
$L__BB2_21:
	and.b32  	%r78, %r22, 7;
	setp.eq.s32 	%p16, %r78, 0;
	@%p16 bra 	$L__BB2_28;
	sub.s16 	%rs50, %rs1, %rs58;
	cvt.u32.u16 	%r79, %rs50;
	and.b32  	%r80, %r79, 7;
	and.b32  	%r25, %r79, 3;
	add.s32 	%r81, %r80, -1;
	setp.lt.u32 	%p17, %r81, 3;
	@%p17 bra 	$L__BB2_24;
	add.s32 	%r82, %r91, %r15;
	mul.wide.u32 	%rd55, %r82, 4;
	add.s64 	%rd56, %rd1, %rd55;
	ld.global.f32 	%f141, [%rd56];
	mul.f32 	%f142, %f141, %f2;
	cvt.u64.u32 	%rd57, %r91;
	add.s64 	%rd58, %rd2, %rd57;
	ld.local.s8 	%rs51, [%rd58];
	cvt.rn.f32.s16 	%f143, %rs51;
	mul.f32 	%f144, %f142, %f143;
	sub.f32 	%f145, %f180, %f144;
	cvt.u64.u32 	%rd59, %r15;
	add.s64 	%rd60, %rd57, %rd59;
	shl.b64 	%rd61, %rd60, 2;
	add.s64 	%rd62, %rd1, %rd61;
	ld.global.f32 	%f146, [%rd62+4];
	mul.f32 	%f147, %f146, %f2;
	ld.local.s8 	%rs52, [%rd58+1];
	cvt.rn.f32.s16 	%f148, %rs52;
	mul.f32 	%f149, %f147, %f148;
	sub.f32 	%f150, %f145, %f149;
	ld.global.f32 	%f151, [%rd62+8];
	mul.f32 	%f152, %f151, %f2;
	ld.local.s8 	%rs53, [%rd58+2];
	cvt.rn.f32.s16 	%f153, %rs53;
	mul.f32 	%f154, %f152, %f153;
	sub.f32 	%f155, %f150, %f154;
	ld.global.f32 	%f156, [%rd62+12];
	mul.f32 	%f157, %f156, %f2;
	ld.local.s8 	%rs54, [%rd58+3];
	cvt.rn.f32.s16 	%f158, %rs54;
	mul.f32 	%f159, %f157, %f158;
	sub.f32 	%f180, %f155, %f159;
	add.s32 	%r91, %r91, 4;
$L__BB2_24:
	setp.eq.s32 	%p18, %r25, 0;
	@%p18 bra 	$L__BB2_28;
	add.s32 	%r83, %r91, %r15;
	mul.wide.u32 	%rd63, %r83, 4;
	add.s64 	%rd64, %rd1, %rd63;
	ld.global.f32 	%f160, [%rd64];
	mul.f32 	%f161, %f160, %f2;
	cvt.u64.u32 	%rd12, %r91;
	add.s64 	%rd13, %rd2, %rd12;
	ld.local.s8 	%rs55, [%rd13];
	cvt.rn.f32.s16 	%f162, %rs55;
	mul.f32 	%f163, %f161, %f162;
	sub.f32 	%f180, %f180, %f163;
	setp.eq.s32 	%p19, %r25, 1;
	@%p19 bra 	$L__BB2_28;
	cvt.u64.u32 	%rd65, %r15;
	add.s64 	%rd66, %rd12, %rd65;
	shl.b64 	%rd67, %rd66, 2;
	add.s64 	%rd14, %rd1, %rd67;
	ld.global.f32 	%f164, [%rd14+4];
	mul.f32 	%f165, %f164, %f2;
	ld.local.s8 	%rs56, [%rd13+1];
	cvt.rn.f32.s16 	%f166, %rs56;
	mul.f32 	%f167, %f165, %f166;
	sub.f32 	%f180, %f180, %f167;
	setp.eq.s32 	%p20, %r25, 2;
	@%p20 bra 	$L__BB2_28;
	ld.global.f32 	%f168, [%rd14+8];
	mul.f32 	%f169, %f168, %f2;
	ld.local.s8 	%rs57, [%rd13+2];
	cvt.rn.f32.s16 	%f170, %rs57;
	mul.f32 	%f171, %f169, %f170;
	sub.f32 	%f180, %f180, %f171;
$L__BB2_28:
	add.s32 	%r88, %r88, 1;
	setp.ne.s32 	%p21, %r88, %r29;
	add.s16 	%rs59, %rs59, 1;
	add.s16 	%rs58, %rs58, 1;
	@%p21 bra 	$L__BB2_14;
$L__BB2_29:
	cvta.to.global.u64 	%rd68, %rd15;
	shl.b64 	%rd69, %rd3, 2;
	add.s64 	%rd70, %rd68, %rd69;
	st.global.f32 	[%rd70], %f180;
$L__BB2_30:
	ret;

}
	// .globl	_Z20search_energies_onlyIdEvPT_iiS1_l
.visible .entry _Z20search_energies_onlyIdEvPT_iiS1_l(
	.param .u64 .ptr .align 1 _Z20search_energies_onlyIdEvPT_iiS1_l_param_0,
	.param .u32 _Z20search_energies_onlyIdEvPT_iiS1_l_param_1,
	.param .u32 _Z20search_energies_onlyIdEvPT_iiS1_l_param_2,
	.param .u64 .ptr .align 1 _Z20search_energies_onlyIdEvPT_iiS1_l_param_3,
	.param .u64 _Z20search_energies_onlyIdEvPT_iiS1_l_param_4
)
{
	.local .align 16 .b8 	__local_depot3[64];
	.reg .b64 	%SP;
	.reg .b64 	%SPL;
	.reg .pred 	%p<22>;
	.reg .b16 	%rs<60>;
	.reg .b32 	%r<94>;
	.reg .b64 	%rd<74>;
	.reg .b64 	%fd<182>;

	mov.u64 	%SPL, __local_depot3;
	ld.param.u64 	%rd16, [_Z20search_energies_onlyIdEvPT_iiS1_l_param_0];
	ld.param.u32 	%r29, [_Z20search_energies_onlyIdEvPT_iiS1_l_param_1];
	ld.param.u32 	%r30, [_Z20search_energies_onlyIdEvPT_iiS1_l_param_2];
	ld.param.u64 	%rd15, [_Z20search_energies_onlyIdEvPT_iiS1_l_param_4];
	cvta.to.global.u64 	%rd1, %rd16;
	add.u64 	%rd2, %SPL, 0;
	mov.u32 	%r31, %tid.x;
	mov.u32 	%r32, %ntid.x;
	mov.u32 	%r33, %ctaid.x;
	mad.lo.s32 	%r1, %r32, %r33, %r31;
	setp.ge.s32 	%p1, %r1, %r30;
	@%p1 bra 	$L__BB3_30;
	cvt.s64.s32 	%rd3, %r1;
	add.s64 	%rd4, %rd15, %rd3;
	setp.lt.s32 	%p2, %r29, 1;
	mov.f64 	%fd180, 0d0000000000000000;
	@%p2 bra 	$L__BB3_29;
	and.b32  	%r2, %r29, 7;
	setp.lt.u32 	%p3, %r29, 8;
	mov.b32 	%r84, 0;
	@%p3 bra 	$L__BB3_5;
	and.b32  	%r84, %r29, 2147483640;
	mov.b32 	%r87, 0;
$L__BB3_4:
	.pragma "nounroll";
	cvt.u64.u32 	%rd18, %r87;
	shr.u64 	%rd19, %rd4, %r87;
	add.s64 	%rd20, %rd2, %rd18;
	add.s32 	%r36, %r87, 1;
	shr.u64 	%rd21, %rd4, %r36;
	add.s32 	%r37, %r87, 2;
	shr.u64 	%rd22, %rd4, %r37;
	add.s32 	%r38, %r87, 3;
	shr.u64 	%rd23, %rd4, %r38;
	add.s32 	%r39, %r87, 4;
	shr.u64 	%rd24, %rd4, %r39;
	add.s32 	%r40, %r87, 5;
	shr.u64 	%rd25, %rd4, %r40;
	add.s32 	%r41, %r87, 6;
	shr.u64 	%rd26, %rd4, %r41;
	add.s32 	%r42, %r87, 7;
	shr.u64 	%rd27, %rd4, %r42;
	cvt.u32.u64 	%r43, %rd27;
	and.b32  	%r44, %r43, 1;
	cvt.u32.u64 	%r45, %rd26;
	and.b32  	%r46, %r45, 1;
	prmt.b32 	%r47, %r46, %r44, 0x3340U;
	cvt.u32.u64 	%r48, %rd25;
	and.b32  	%r49, %r48, 1;
	cvt.u32.u64 	%r50, %rd24;
	and.b32  	%r51, %r50, 1;
	prmt.b32 	%r52, %r51, %r49, 0x3340U;
	prmt.b32 	%r53, %r52, %r47, 0x5410U;
	cvt.u32.u64 	%r54, %rd23;
	and.b32  	%r55, %r54, 1;
	cvt.u32.u64 	%r56, %rd22;
	and.b32  	%r57, %r56, 1;
	prmt.b32 	%r58, %r57, %r55, 0x3340U;
	cvt.u32.u64 	%r59, %rd19;
	and.b32  	%r60, %r59, 1;
	cvt.u32.u64 	%r61, %rd21;
	and.b32  	%r62, %r61, 1;
	prmt.b32 	%r63, %r60, %r62, 0x3340U;
	prmt.b32 	%r64, %r63, %r58, 0x5410U;
	st.local.v2.b32 	[%rd20], {%r64, %r53};
	add.s32 	%r87, %r87, 8;
	setp.eq.s32 	%p4, %r87, %r84;
	@%p4 bra 	$L__BB3_5;
	bra.uni 	$L__BB3_4;
$L__BB3_5:
	setp.eq.s32 	%p5, %r2, 0;
	@%p5 bra 	$L__BB3_13;
	and.b32  	%r5, %r29, 3;
	setp.lt.u32 	%p6, %r2, 4;
	@%p6 bra 	$L__BB3_8;
	cvt.u64.u32 	%rd28, %r84;
	shr.u64 	%rd29, %rd4, %r84;
	cvt.u16.u64 	%rs8, %rd29;
	and.b16  	%rs9, %rs8, 1;
	add.s64 	%rd30, %rd2, %rd28;
	st.local.u8 	[%rd30], %rs9;
	add.s32 	%r65, %r84, 1;
	shr.u64 	%rd31, %rd4, %r65;
	cvt.u16.u64 	%rs10, %rd31;
	and.b16  	%rs11, %rs10, 1;
	st.local.u8 	[%rd30+1], %rs11;
	add.s32 	%r66, %r84, 2;
	shr.u64 	%rd32, %rd4, %r66;
	cvt.u16.u64 	%rs12, %rd32;
	and.b16  	%rs13, %rs12, 1;
	st.local.u8 	[%rd30+2], %rs13;
	add.s32 	%r67, %r84, 3;
	shr.u64 	%rd33, %rd4, %r67;
	cvt.u16.u64 	%rs14, %rd33;
	and.b16  	%rs15, %rs14, 1;
	st.local.u8 	[%rd30+3], %rs15;
	add.s32 	%r84, %r84, 4;
$L__BB3_8:
	setp.eq.s32 	%p7, %r5, 0;
	@%p7 bra 	$L__BB3_13;
	setp.eq.s32 	%p8, %r5, 1;
	@%p8 bra 	$L__BB3_11;
	cvt.u64.u32 	%rd34, %r84;
	shr.u64 	%rd35, %rd4, %r84;
	cvt.u16.u64 	%rs16, %rd35;
	and.b16  	%rs17, %rs16, 1;
	add.s64 	%rd36, %rd2, %rd34;
	st.local.u8 	[%rd36], %rs17;
	add.s32 	%r68, %r84, 1;
	shr.u64 	%rd37, %rd4, %r68;
	cvt.u16.u64 	%rs18, %rd37;
	and.b16  	%rs19, %rs18, 1;
	st.local.u8 	[%rd36+1], %rs19;
	add.s32 	%r84, %r84, 2;
$L__BB3_11:
	and.b32  	%r69, %r29, 1;
	setp.eq.b32 	%p9, %r69, 1;
	not.pred 	%p10, %p9;
	@%p10 bra 	$L__BB3_13;
	cvt.u64.u32 	%rd38, %r84;
	shr.u64 	%rd39, %rd4, %r84;
	cvt.u16.u64 	%rs20, %rd39;
	and.b16  	%rs21, %rs20, 1;
	add.s64 	%rd40, %rd2, %rd38;
	st.local.u8 	[%rd40], %rs21;
$L__BB3_13:
	cvt.u16.u32 	%rs1, %r29;
	add.s32 	%r10, %r29, 1;
	mov.b32 	%r88, 0;
	mov.f64 	%fd180, 0d0000000000000000;
	mov.b16 	%rs58, 0;
	mov.u16 	%rs59, %rs58;
$L__BB3_14:
	sub.s32 	%r14, %r29, %r88;
	cvt.u64.u32 	%rd41, %r88;
	add.s64 	%rd42, %rd2, %rd41;
	ld.local.u8 	%rs5, [%rd42];
	setp.eq.s16 	%p11, %rs5, 0;
	@%p11 bra 	$L__BB3_28;
	mul.lo.s32 	%r15, %r88, %r29;
	cvt.s16.s8 	%rs24, %rs5;
	cvt.rn.f64.s16 	%fd2, %rs24;
	sub.s32 	%r71, %r88, %r29;
	setp.gt.u32 	%p12, %r71, -16;
	mov.u32 	%r91, %r88;
	@%p12 bra 	$L__BB3_18;
	and.b32  	%r72, %r14, -16;
	neg.s32 	%r89, %r72;
	mul.lo.s32 	%r73, %r10, %r88;
	mul.wide.u32 	%rd44, %r73, 8;
	add.s64 	%rd45, %rd1, %rd44;
	add.s64 	%rd73, %rd45, 64;
	add.s64 	%rd72, %rd42, 7;
	mov.u32 	%r91, %r88;
$L__BB3_17:
	.pragma "nounroll";
	ld.global.f64 	%fd21, [%rd73+-64];
	mul.f64 	%fd22, %fd21, %fd2;
	ld.local.s8 	%rs25, [%rd72+-7];
	cvt.rn.f64.s16 	%fd23, %rs25;
	mul.f64 	%fd24, %fd22, %fd23;
	sub.f64 	%fd25, %fd180, %fd24;
	ld.global.f64 	%fd26, [%rd73+-56];
	mul.f64 	%fd27, %fd26, %fd2;
	ld.local.s8 	%rs26, [%rd72+-6];
	cvt.rn.f64.s16 	%fd28, %rs26;
	mul.f64 	%fd29, %fd27, %fd28;
	sub.f64 	%fd30, %fd25, %fd29;
	ld.global.f64 	%fd31, [%rd73+-48];
	mul.f64 	%fd32, %fd31, %fd2;
	ld.local.s8 	%rs27, [%rd72+-5];
	cvt.rn.f64.s16 	%fd33, %rs27;
	mul.f64 	%fd34, %fd32, %fd33;
	sub.f64 	%fd35, %fd30, %fd34;
	ld.global.f64 	%fd36, [%rd73+-40];
	mul.f64 	%fd37, %fd36, %fd2;
	ld.local.s8 	%rs28, [%rd72+-4];
	cvt.rn.f64.s16 	%fd38, %rs28;
	mul.f64 	%fd39, %fd37, %fd38;
	sub.f64 	%fd40, %fd35, %fd39;
	ld.global.f64 	%fd41, [%rd73+-32];
	mul.f64 	%fd42, %fd41, %fd2;
	ld.local.s8 	%rs29, [%rd72+-3];
	cvt.rn.f64.s16 	%fd43, %rs29;
	mul.f64 	%fd44, %fd42, %fd43;
	sub.f64 	%fd45, %fd40, %fd44;
	ld.global.f64 	%fd46, [%rd73+-24];
	mul.f64 	%fd47, %fd46, %fd2;
	ld.local.s8 	%rs30, [%rd72+-2];
	cvt.rn.f64.s16 	%fd48, %rs30;
	mul.f64 	%fd49, %fd47, %fd48;
	sub.f64 	%fd50, %fd45, %fd49;
	ld.global.f64 	%fd51, [%rd73+-16];
	mul.f64 	%fd52, %fd51, %fd2;
	ld.local.s8 	%rs31, [%rd72+-1];
	cvt.rn.f64.s16 	%fd53, %rs31;
	mul.f64 	%fd54, %fd52, %fd53;
	sub.f64 	%fd55, %fd50, %fd54;
	ld.global.f64 	%fd56, [%rd73+-8];
	mul.f64 	%fd57, %fd56, %fd2;
	ld.local.s8 	%rs32, [%rd72];
	cvt.rn.f64.s16 	%fd58, %rs32;
	mul.f64 	%fd59, %fd57, %fd58;
	sub.f64 	%fd60, %fd55, %fd59;
	ld.global.f64 	%fd61, [%rd73];
	mul.f64 	%fd62, %fd61, %fd2;
	ld.local.s8 	%rs33, [%rd72+1];
	cvt.rn.f64.s16 	%fd63, %rs33;
	mul.f64 	%fd64, %fd62, %fd63;
	sub.f64 	%fd65, %fd60, %fd64;
	ld.global.f64 	%fd66, [%rd73+8];
	mul.f64 	%fd67, %fd66, %fd2;
	ld.local.s8 	%rs34, [%rd72+2];
	cvt.rn.f64.s16 	%fd68, %rs34;
	mul.f64 	%fd69, %fd67, %fd68;
	sub.f64 	%fd70, %fd65, %fd69;
	ld.global.f64 	%fd71, [%rd73+16];
	mul.f64 	%fd72, %fd71, %fd2;
	ld.local.s8 	%rs35, [%rd72+3];
	cvt.rn.f64.s16 	%fd73, %rs35;
	mul.f64 	%fd74, %fd72, %fd73;
	sub.f64 	%fd75, %fd70, %fd74;
	ld.global.f64 	%fd76, [%rd73+24];
	mul.f64 	%fd77, %fd76, %fd2;
	ld.local.s8 	%rs36, [%rd72+4];
	cvt.rn.f64.s16 	%fd78, %rs36;
	mul.f64 	%fd79, %fd77, %fd78;
	sub.f64 	%fd80, %fd75, %fd79;
	ld.global.f64 	%fd81, [%rd73+32];
	mul.f64 	%fd82, %fd81, %fd2;
	ld.local.s8 	%rs37, [%rd72+5];
	cvt.rn.f64.s16 	%fd83, %rs37;
	mul.f64 	%fd84, %fd82, %fd83;
	sub.f64 	%fd85, %fd80, %fd84;
	ld.global.f64 	%fd86, [%rd73+40];
	mul.f64 	%fd87, %fd86, %fd2;
	ld.local.s8 	%rs38, [%rd72+6];
	cvt.rn.f64.s16 	%fd88, %rs38;
	mul.f64 	%fd89, %fd87, %fd88;
	sub.f64 	%fd90, %fd85, %fd89;
	ld.global.f64 	%fd91, [%rd73+48];
	mul.f64 	%fd92, %fd91, %fd2;
	ld.local.s8 	%rs39, [%rd72+7];
	cvt.rn.f64.s16 	%fd93, %rs39;
	mul.f64 	%fd94, %fd92, %fd93;
	sub.f64 	%fd95, %fd90, %fd94;
	ld.global.f64 	%fd96, [%rd73+56];
	mul.f64 	%fd97, %fd96, %fd2;
	ld.local.s8 	%rs40, [%rd72+8];
	cvt.rn.f64.s16 	%fd98, %rs40;
	mul.f64 	%fd99, %fd97, %fd98;
	sub.f64 	%fd180, %fd95, %fd99;
	add.s32 	%r91, %r91, 16;
	add.s32 	%r89, %r89, 16;
	add.s64 	%rd73, %rd73, 128;
	add.s64 	%rd72, %rd72, 16;
	setp.ne.s32 	%p13, %r89, 0;
	@%p13 bra 	$L__BB3_17;
$L__BB3_18:
	and.b32  	%r74, %r14, 15;
	setp.eq.s32 	%p14, %r74, 0;
	@%p14 bra 	$L__BB3_28;
	sub.s16 	%rs41, %rs1, %rs59;
	cvt.u32.u16 	%r75, %rs41;
	and.b32  	%r22, %r75, 15;
	add.s32 	%r76, %r22, -1;
	setp.lt.u32 	%p15, %r76, 7;
	@%p15 bra 	$L__BB3_21;
	add.s32 	%r77, %r91, %r15;
	mul.wide.u32 	%rd47, %r77, 8;
	add.s64 	%rd48, %rd1, %rd47;
	ld.global.f64 	%fd101, [%rd48];
	mul.f64 	%fd102, %fd101, %fd2;
	cvt.u64.u32 	%rd49, %r91;
	add.s64 	%rd50, %rd2, %rd49;
	ld.local.s8 	%rs42, [%rd50];
	cvt.rn.f64.s16 	%fd103, %rs42;
	mul.f64 	%fd104, %fd102, %fd103;
	sub.f64 	%fd105, %fd180, %fd104;
	cvt.u64.u32 	%rd51, %r15;
	add.s64 	%rd52, %rd49, %rd51;
	shl.b64 	%rd53, %rd52, 3;
	add.s64 	%rd54, %rd1, %rd53;
	ld.global.f64 	%fd106, [%rd54+8];
	mul.f64 	%fd107, %fd106, %fd2;
	ld.local.s8 	%rs43, [%rd50+1];
	cvt.rn.f64.s16 	%fd108, %rs43;
	mul.f64 	%fd109, %fd107, %fd108;
	sub.f64 	%fd110, %fd105, %fd109;
	ld.global.f64 	%fd111, [%rd54+16];
	mul.f64 	%fd112, %fd111, %fd2;
	ld.local.s8 	%rs44, [%rd50+2];
	cvt.rn.f64.s16 	%fd113, %rs44;
	mul.f64 	%fd114, %fd112, %fd113;
	sub.f64 	%fd115, %fd110, %fd114;
	ld.global.f64 	%fd116, [%rd54+24];
	mul.f64 	%fd117, %fd116, %fd2;
	ld.local.s8 	%rs45, [%rd50+3];
	cvt.rn.f64.s16 	%fd118, %rs45;
	mul.f64 	%fd119, %fd117, %fd118;
	sub.f64 	%fd120, %fd115, %fd119;
	ld.global.f64 	%fd121, [%rd54+32];
	mul.f64 	%fd122, %fd121, %fd2;
	ld.local.s8 	%rs46, [%rd50+4];
	cvt.rn.f64.s16 	%fd123, %rs46;
	mul.f64 	%fd124, %fd122, %fd123;
	sub.f64 	%fd125, %fd120, %fd124;
	ld.global.f64 	%fd126, [%rd54+40];
	mul.f64 	%fd127, %fd126, %fd2;
	ld.local.s8 	%rs47, [%rd50+5];
	cvt.rn.f64.s16 	%fd128, %rs47;
	mul.f64 	%fd129, %fd127, %fd128;
	sub.f64 	%fd130, %fd125, %fd129;
	ld.global.f64 	%fd131, [%rd54+48];
	mul.f64 	%fd132, %fd131, %fd2;
	ld.local.s8 	%rs48, [%rd50+6];
	cvt.rn.f64.s16 	%fd133, %rs48;
	mul.f64 	%fd134, %fd132, %fd133;
	sub.f64 	%fd135, %fd130, %fd134;
	ld.global.f64 	%fd136, [%rd54+56];
	mul.f64 	%fd137, %fd136, %fd2;
	ld.local.s8 	%rs49, [%rd50+7];
	cvt.rn.f64.s16 	%fd138, %rs49;
	mul.f64 	%fd139, %fd137, %fd138;
	sub.f64 	%fd180, %fd135, %fd139;
	add.s32 	%r91, %r91, 8;
$L__BB3_21:
	and.b32  	%r78, %r22, 7;
	setp.eq.s32 	%p16, %r78, 0;
	@%p16 bra 	$L__BB3_28;
	sub.s16 	%rs50, %rs1, %rs58;
	cvt.u32.u16 	%r79, %rs50;
	and.b32  	%r80, %r79, 7;
	and.b32  	%r25, %r79, 3;
	add.s32 	%r81, %r80, -1;
	setp.lt.u32 	%p17, %r81, 3;
	@%p17 bra 	$L__BB3_24;
	add.s32 	%r82, %r91, %r15;
	mul.wide.u32 	%rd55, %r82, 8;
	add.s64 	%rd56, %rd1, %rd55;
	ld.global.f64 	%fd141, [%rd56];
	mul.f64 	%fd142, %fd141, %fd2;
	cvt.u64.u32 	%rd57, %r91;
	add.s64 	%rd58, %rd2, %rd57;
	ld.local.s8 	%rs51, [%rd58];
	cvt.rn.f64.s16 	%fd143, %rs51;
	mul.f64 	%fd144, %fd142, %fd143;
	sub.f64 	%fd145, %fd180, %fd144;
	cvt.u64.u32 	%rd59, %r15;
	add.s64 	%rd60, %rd57, %rd59;
	shl.b64 	%rd61, %rd60, 3;
	add.s64 	%rd62, %rd1, %rd61;
	ld.global.f64 	%fd146, [%rd62+8];
	mul.f64 	%fd147, %fd146, %fd2;
	ld.local.s8 	%rs52, [%rd58+1];
	cvt.rn.f64.s16 	%fd148, %rs52;
	mul.f64 	%fd149, %fd147, %fd148;
	sub.f64 	%fd150, %fd145, %fd149;
	ld.global.f64 	%fd151, [%rd62+16];
	mul.f64 	%fd152, %fd151, %fd2;
	ld.local.s8 	%rs53, [%rd58+2];
	cvt.rn.f64.s16 	%fd153, %rs53;
	mul.f64 	%fd154, %fd152, %fd153;
	sub.f64 	%fd155, %fd150, %fd154;
	ld.global.f64 	%fd156, [%rd62+24];
	mul.f64 	%fd157, %fd156, %fd2;
	ld.local.s8 	%rs54, [%rd58+3];
	cvt.rn.f64.s16 	%fd158, %rs54;
	mul.f64 	%fd159, %fd157, %fd158;
	sub.f64 	%fd180, %fd155, %fd159;
	add.s32 	%r91, %r91, 4;
$L__BB3_24:
	setp.eq.s32 	%p18, %r25, 0;
	@%p18 bra 	$L__BB3_28;
	add.s32 	%r83, %r91, %r15;
	mul.wide.u32 	%rd63, %r83, 8;
	add.s64 	%rd64, %rd1, %rd63;
	ld.global.f64 	%fd160, [%rd64];
	mul.f64 	%fd161, %fd160, %fd2;
	cvt.u64.u32 	%rd11, %r91;
	add.s64 	%rd12, %rd2, %rd11;
	ld.local.s8 	%rs55, [%rd12];
	cvt.rn.f64.s16 	%fd162, %rs55;
	mul.f64 	%fd163, %fd161, %fd162;
	sub.f64 	%fd180, %fd180, %fd163;
	setp.eq.s32 	%p19, %r25, 1;
	@%p19 bra 	$L__BB3_28;
	cvt.u64.u32 	%rd65, %r15;
	add.s64 	%rd66, %rd11, %rd65;
	shl.b64 	%rd67, %rd66, 3;
	add.s64 	%rd13, %rd1, %rd67;
	ld.global.f64 	%fd164, [%rd13+8];
	mul.f64 	%fd165, %fd164, %fd2;
	ld.local.s8 	%rs56, [%rd12+1];
	cvt.rn.f64.s16 	%fd166, %rs56;
	mul.f64 	%fd167, %fd165, %fd166;
	sub.f64 	%fd180, %fd180, %fd167;
	setp.eq.s32 	%p20, %r25, 2;
	@%p20 bra 	$L__BB3_28;
	ld.global.f64 	%fd168, [%rd13+16];
	mul.f64 	%fd169, %fd168, %fd2;
	ld.local.s8 	%rs57, [%rd12+2];
	cvt.rn.f64.s16 	%fd170, %rs57;
	mul.f64 	%fd171, %fd169, %fd170;
	sub.f64 	%fd180, %fd180, %fd171;
$L__BB3_28:
	add.s32 	%r88, %r88, 1;
	setp.ne.s32 	%p21, %r88, %r29;
	add.s16 	%rs59, %rs59, 1;
	add.s16 	%rs58, %rs58, 1;
	@%p21 bra 	$L__BB3_14;
$L__BB3_29:
	ld.param.u64 	%rd71, [_Z20search_energies_onlyIdEvPT_iiS1_l_param_3];
	cvta.to.global.u64 	%rd68, %rd71;
	shl.b64 	%rd69, %rd3, 3;
	add.s64 	%rd70, %rd68, %rd69;
	st.global.f64 	[%rd70], %fd180;
$L__BB3_30:
	ret;

}


// ===== COMPILED SASS (sm_100) =====

	.target	sm_100

	.elftype	@"ET_EXEC"


//--------------------- .note.nv.tkinfo           --------------------------
	.section	.note.nv.tkinfo,"",@"SHT_NOTE"
	.sectionflags	@"SHF_NOTE_NV_TKINFO"
	.tkinfo
        /*0018*/ 	.word	0x00000002
        /*0030*/ 	.string	""
        /*0030*/ 	.string	"ptxas"
        /*0030*/ 	.string	"Cuda compilation tools, release 13.0, V13.0.88"
        /*0030*/ 	.string	"Build cuda_13.0.r13.0/compiler.36424714_0"
        /*0030*/ 	.string	"-arch sm_100 -m 64 "



//--------------------- .note.nv.cuinfo           --------------------------
	.section	.note.nv.cuinfo,"",@"SHT_NOTE"
	.sectionflags	@"SHF_NOTE_NV_CUINFO"
        /*0018*/ 	.short	0x0002
        /*001a*/ 	.short	0x0064
        /*001c*/ 	.short	0x0082
	.zero		2


//--------------------- .nv.info                  --------------------------
	.section	.nv.info,"",@"SHT_CUDA_INFO"
	.align	4


	//----- nvinfo : EIATTR_REGCOUNT
	.align		4
        /*0000*/ 	.byte	0x04, 0x2f
        /*0002*/ 	.short	(.L_1 - .L_0)
	.align		4
.L_0:
        /*0004*/ 	.word	index@(_Z6searchIfEvPT_iiS1_Pll)
        /*0008*/ 	.word	0x00000020


	//----- nvinfo : EIATTR_FRAME_SIZE
	.align		4
.L_1:
        /*000c*/ 	.byte	0x04, 0x11
        /*000e*/ 	.short	(.L_3 - .L_2)
	.align		4
.L_2:
        /*0010*/ 	.word	index@(_Z6searchIfEvPT_iiS1_Pll)
        /*0014*/ 	.word	0x00000040


	//----- nvinfo : EIATTR_REGCOUNT
	.align		4
.L_3:
        /*0018*/ 	.byte	0x04, 0x2f
        /*001a*/ 	.short	(.L_5 - .L_4)
	.align		4
.L_4:
        /*001c*/ 	.word	index@(_Z6searchIdEvPT_iiS1_Pll)
        /*0020*/ 	.word	0x00000020


	//----- nvinfo : EIATTR_FRAME_SIZE
	.align		4
.L_5:
        /*0024*/ 	.byte	0x04, 0x11
        /*0026*/ 	.short	(.L_7 - .L_6)
	.align		4
.L_6:
        /*0028*/ 	.word	index@(_Z6searchIdEvPT_iiS1_Pll)
        /*002c*/ 	.word	0x00000040


	//----- nvinfo : EIATTR_REGCOUNT
	.align		4
.L_7:
        /*0030*/ 	.byte	0x04, 0x2f
        /*0032*/ 	.short	(.L_9 - .L_8)
	.align		4
.L_8:
        /*0034*/ 	.word	index@(_Z20search_energies_onlyIfEvPT_iiS1_l)
        /*0038*/ 	.word	0x00000020


	//----- nvinfo : EIATTR_FRAME_SIZE
	.align		4
.L_9:
        /*003c*/ 	.byte	0x04, 0x11
        /*003e*/ 	.short	(.L_11 - .L_10)
	.align		4
.L_10:
        /*0040*/ 	.word	index@(_Z20search_energies_onlyIfEvPT_iiS1_l)
        /*0044*/ 	.word	0x00000040


	//----- nvinfo : EIATTR_REGCOUNT
	.align		4
.L_11:
        /*0048*/ 	.byte	0x04, 0x2f
        /*004a*/ 	.short	(.L_13 - .L_12)
	.align		4
.L_12:
        /*004c*/ 	.word	index@(_Z20search_energies_onlyIdEvPT_iiS1_l)
        /*0050*/ 	.word	0x00000020


	//----- nvinfo : EIATTR_FRAME_SIZE
	.align		4
.L_13:
        /*0054*/ 	.byte	0x04, 0x11
        /*0056*/ 	.short	(.L_15 - .L_14)
	.align		4
.L_14:
        /*0058*/ 	.word	index@(_Z20search_energies_onlyIdEvPT_iiS1_l)
        /*005c*/ 	.word	0x00000040


	//----- nvinfo : EIATTR_MIN_STACK_SIZE
	.align		4
.L_15:
        /*0060*/ 	.byte	0x04, 0x12
        /*0062*/ 	.short	(.L_17 - .L_16)
	.align		4
.L_16:
        /*0064*/ 	.word	index@(_Z20search_energies_onlyIdEvPT_iiS1_l)
        /*0068*/ 	.word	0x00000040


	//----- nvinfo : EIATTR_MIN_STACK_SIZE
	.align		4
.L_17:
        /*006c*/ 	.byte	0x04, 0x12
        /*006e*/ 	.short	(.L_19 - .L_18)
	.align		4
.L_18:
        /*0070*/ 	.word	index@(_Z20search_energies_onlyIfEvPT_iiS1_l)
        /*0074*/ 	.word	0x00000040


	//----- nvinfo : EIATTR_MIN_STACK_SIZE
	.align		4
.L_19:
        /*0078*/ 	.byte	0x04, 0x12
        /*007a*/ 	.short	(.L_21 - .L_20)
	.align		4
.L_20:
        /*007c*/ 	.word	index@(_Z6searchIdEvPT_iiS1_Pll)
        /*0080*/ 	.word	0x00000040


	//----- nvinfo : EIATTR_MIN_STACK_SIZE
	.align		4
.L_21:
        /*0084*/ 	.byte	0x04, 0x12
        /*0086*/ 	.short	(.L_23 - .L_22)
	.align		4
.L_22:
        /*0088*/ 	.word	index@(_Z6searchIfEvPT_iiS1_Pll)
        /*008c*/ 	.word	0x00000040
.L_23:


//--------------------- .nv.compat                --------------------------
	.section	.nv.compat,"",@"SHT_CUDA_COMPAT_INFO"
	.align	4
        /*0000*/ 	.byte	0x02, 0x09, 0x00, 0x00, 0x02, 0x02, 0x01, 0x00, 0x02, 0x05, 0x05, 0x00, 0x03, 0x07, 0x01, 0x01
        /*0010*/ 	.byte	0x02, 0x03, 0x00, 0x00, 0x02, 0x06, 0x01, 0x00, 0x04, 0x0b, 0x08, 0x00, 0x01, 0x00, 0x00, 0x00
        /*0020*/ 	.byte	0x00, 0x00, 0x00, 0x00


//--------------------- .nv.info._Z20search_energies_onlyIdEvPT_iiS1_l --------------------------
	.section	.nv.info._Z20search_energies_onlyIdEvPT_iiS1_l,"",@"SHT_CUDA_INFO"
	.sectionflags	@""
	.align	4


	//----- nvinfo : EIATTR_CUDA_API_VERSION
	.align		4
        /*0000*/ 	.byte	0x04, 0x37
        /*0002*/ 	.short	(.L_25 - .L_24)
.L_24:
        /*0004*/ 	.word	0x00000082


	//----- nvinfo : EIATTR_KPARAM_INFO
	.align		4
.L_25:
        /*0008*/ 	.byte	0x04, 0x17
        /*000a*/ 	.short	(.L_27 - .L_26)
.L_26:
        /*000c*/ 	.word	0x00000000
        /*0010*/ 	.short	0x0004
        /*0012*/ 	.short	0x0018
        /*0014*/ 	.byte	0x00, 0xf0, 0x21, 0x00


	//----- nvinfo : EIATTR_KPARAM_INFO
	.align		4
.L_27:
        /*0018*/ 	.byte	0x04, 0x17
        /*001a*/ 	.short	(.L_29 - .L_28)
.L_28:
        /*001c*/ 	.word	0x00000000
        /*0020*/ 	.short	0x0003
        /*0022*/ 	.short	0x0010
        /*0024*/ 	.byte	0x00, 0xf5, 0x21, 0x00


	//----- nvinfo : EIATTR_KPARAM_INFO
	.align		4
.L_29:
        /*0028*/ 	.byte	0x04, 0x17
        /*002a*/ 	.short	(.L_31 - .L_30)
.L_30:
        /*002c*/ 	.word	0x00000000
        /*0030*/ 	.short	0x0002
        /*0032*/ 	.short	0x000c
        /*0034*/ 	.byte	0x00, 0xf0, 0x11, 0x00


	//----- nvinfo : EIATTR_KPARAM_INFO
	.align		4
.L_31:
        /*0038*/ 	.byte	0x04, 0x17
        /*003a*/ 	.short	(.L_33 - .L_32)
.L_32:
        /*003c*/ 	.word	0x00000000
        /*0040*/ 	.short	0x0001
        /*0042*/ 	.short	0x0008
        /*0044*/ 	.byte	0x00, 0xf0, 0x11, 0x00


	//----- nvinfo : EIATTR_KPARAM_INFO
	.align		4
.L_33:
        /*0048*/ 	.byte	0x04, 0x17
        /*004a*/ 	.short	(.L_35 - .L_34)
.L_34:
        /*004c*/ 	.word	0x00000000
        /*0050*/ 	.short	0x0000
        /*0052*/ 	.short	0x0000
        /*0054*/ 	.byte	0x00, 0xf5, 0x21, 0x00


	//----- nvinfo : EIATTR_SPARSE_MMA_MASK
	.align		4
.L_35:
        /*0058*/ 	.byte	0x03, 0x50
        /*005a*/ 	.short	0x0000


	//----- nvinfo : EIATTR_MAXREG_COUNT
	.align		4
        /*005c*/ 	.byte	0x03, 0x1b
        /*005e*/ 	.short	0x00ff


	//----- nvinfo : EIATTR_MERCURY_ISA_VERSION
	.align		4
        /*0060*/ 	.byte	0x03, 0x5f
        /*0062*/ 	.short	0x0101


	//----- nvinfo : EIATTR_VRC_CTA_INIT_COUNT
	.align		4
        /*0064*/ 	.byte	0x02, 0x4a
	.zero		1
	.zero		1


	//----- nvinfo : EIATTR_EXIT_INSTR_OFFSETS
	.align		4
        /*0068*/ 	.byte	0x04, 0x1c
        /*006a*/ 	.short	(.L_37 - .L_36)


	//   ....[0]....
.L_36:
        /*006c*/ 	.word	0x00000080


	//   ....[1]....
        /*0070*/ 	.word	0x00001660


	//----- nvinfo : EIATTR_CRS_STACK_SIZE
	.align		4
.L_37:
        /*0074*/ 	.byte	0x04, 0x1e
        /*0076*/ 	.short	(.L_39 - .L_38)
.L_38:
        /*0078*/ 	.word	0x00000000


	//----- nvinfo : EIATTR_CBANK_PARAM_SIZE
	.align		4
.L_39:
        /*007c*/ 	.byte	0x03, 0x19
        /*007e*/ 	.short	0x0020


	//----- nvinfo : EIATTR_PARAM_CBANK
	.align		4
        /*0080*/ 	.byte	0x04, 0x0a
        /*0082*/ 	.short	(.L_41 - .L_40)
	.align		4
.L_40:
        /*0084*/ 	.word	index@(.nv.constant0._Z20search_energies_onlyIdEvPT_iiS1_l)
        /*0088*/ 	.short	0x0380
        /*008a*/ 	.short	0x0020


	//----- nvinfo : EIATTR_SW_WAR
	.align		4
.L_41:
        /*008c*/ 	.byte	0x04, 0x36
        /*008e*/ 	.short	(.L_43 - .L_42)
.L_42:
        /*0090*/ 	.word	0x00000008
.L_43:


//--------------------- .nv.info._Z20search_energies_onlyIfEvPT_iiS1_l --------------------------
	.section	.nv.info._Z20search_energies_onlyIfEvPT_iiS1_l,"",@"SHT_CUDA_INFO"
	.sectionflags	@""
	.align	4


	//----- nvinfo : EIATTR_CUDA_API_VERSION
	.align		4
        /*0000*/ 	.byte	0x04, 0x37
        /*0002*/ 	.short	(.L_45 - .L_44)
.L_44:
        /*0004*/ 	.word	0x00000082


	//----- nvinfo : EIATTR_KPARAM_INFO
	.align		4
.L_45:
        /*0008*/ 	.byte	0x04, 0x17
        /*000a*/ 	.short	(.L_47 - .L_46)
.L_46:
        /*000c*/ 	.word	0x00000000
        /*0010*/ 	.short	0x0004
        /*0012*/ 	.short	0x0018
        /*0014*/ 	.byte	0x00, 0xf0, 0x21, 0x00


	//----- nvinfo : EIATTR_KPARAM_INFO
	.align		4
.L_47:
        /*0018*/ 	.byte	0x04, 0x17
        /*001a*/ 	.short	(.L_49 - .L_48)
.L_48:
        /*001c*/ 	.word	0x00000000
        /*0020*/ 	.short	0x0003
        /*0022*/ 	.short	0x0010
        /*0024*/ 	.byte	0x00, 0xf5, 0x21, 0x00


	//----- nvinfo : EIATTR_KPARAM_INFO
	.align		4
.L_49:
        /*0028*/ 	.byte	0x04, 0x17
        /*002a*/ 	.short	(.L_51 - .L_50)
.L_50:
        /*002c*/ 	.word	0x00000000
        /*0030*/ 	.short	0x0002
        /*0032*/ 	.short	0x000c
        /*0034*/ 	.byte	0x00, 0xf0, 0x11, 0x00


	//----- nvinfo : EIATTR_KPARAM_INFO
	.align		4
.L_51:
        /*0038*/ 	.byte	0x04, 0x17
        /*003a*/ 	.short	(.L_53 - .L_52)
.L_52:
        /*003c*/ 	.word	0x00000000
        /*0040*/ 	.short	0x0001
        /*0042*/ 	.short	0x0008
        /*0044*/ 	.byte	0x00, 0xf0, 0x11, 0x00


	//----- nvinfo : EIATTR_KPARAM_INFO
	.align		4
.L_53:
        /*0048*/ 	.byte	0x04, 0x17
        /*004a*/ 	.short	(.L_55 - .L_54)
.L_54:
        /*004c*/ 	.word	0x00000000
        /*0050*/ 	.short	0x0000
        /*0052*/ 	.short	0x0000
        /*0054*/ 	.byte	0x00, 0xf5, 0x21, 0x00


	//----- nvinfo : EIATTR_SPARSE_MMA_MASK
	.align		4
.L_55:
        /*0058*/ 	.byte	0x03, 0x50
        /*005a*/ 	.short	0x0000


	//----- nvinfo : EIATTR_MAXREG_COUNT
	.align		4
        /*005c*/ 	.byte	0x03, 0x1b
        /*005e*/ 	.short	0x00ff


	//----- nvinfo : EIATTR_MERCURY_ISA_VERSION
	.align		4
        /*0060*/ 	.byte	0x03, 0x5f
        /*0062*/ 	.short	0x0101


	//----- nvinfo : EIATTR_VRC_CTA_INIT_COUNT
	.align		4
        /*0064*/ 	.byte	0x02, 0x4a
	.zero		1
	.zero		1


	//----- nvinfo : EIATTR_EXIT_INSTR_OFFSETS
	.align		4
        /*0068*/ 	.byte	0x04, 0x1c
        /*006a*/ 	.short	(.L_57 - .L_56)


	//   ....[0]....
.L_56:
        /*006c*/ 	.word	0x00000080


	//   ....[1]....
        /*0070*/ 	.word	0x00001650


	//----- nvinfo : EIATTR_CRS_STACK_SIZE
	.align		4
.L_57:
        /*0074*/ 	.byte	0x04, 0x1e
        /*0076*/ 	.short	(.L_59 - .L_58)
.L_58:
        /*0078*/ 	.word	0x00000000


	//----- nvinfo : EIATTR_CBANK_PARAM_SIZE
	.align		4
.L_59:
        /*007c*/ 	.byte	0x03, 0x19
        /*007e*/ 	.short	0x0020


	//----- nvinfo : EIATTR_PARAM_CBANK
	.align		4
        /*0080*/ 	.byte	0x04, 0x0a
        /*0082*/ 	.short	(.L_61 - .L_60)
	.align		4
.L_60:
        /*0084*/ 	.word	index@(.nv.constant0._Z20search_energies_onlyIfEvPT_iiS1_l)
        /*0088*/ 	.short	0x0380
        /*008a*/ 	.short	0x0020


	//----- nvinfo : EIATTR_SW_WAR
	.align		4
.L_61:
        /*008c*/ 	.byte	0x04, 0x36
        /*008e*/ 	.short	(.L_63 - .L_62)
.L_62:
        /*0090*/ 	.word	0x00000008
.L_63:


//--------------------- .nv.info._Z6searchIdEvPT_iiS1_Pll --------------------------
	.section	.nv.info._Z6searchIdEvPT_iiS1_Pll,"",@"SHT_CUDA_INFO"
	.sectionflags	@""
	.align	4


	//----- nvinfo : EIATTR_CUDA_API_VERSION
	.align		4
        /*0000*/ 	.byte	0x04, 0x37
        /*0002*/ 	.short	(.L_65 - .L_64)
.L_64:
        /*0004*/ 	.word	0x00000082


	//----- nvinfo : EIATTR_KPARAM_INFO
	.align		4
.L_65:
        /*0008*/ 	.byte	0x04, 0x17
        /*000a*/ 	.short	(.L_67 - .L_66)
.L_66:
        /*000c*/ 	.word	0x00000000
        /*0010*/ 	.short	0x0005
        /*0012*/ 	.short	0x0020
        /*0014*/ 	.byte	0x00, 0xf0, 0x21, 0x00


	//----- nvinfo : EIATTR_KPARAM_INFO
	.align		4
.L_67:
        /*0018*/ 	.byte	0x04, 0x17
        /*001a*/ 	.short	(.L_69 - .L_68)
.L_68:
        /*001c*/ 	.word	0x00000000
        /*0020*/ 	.short	0x0004
        /*0022*/ 	.short	0x0018
        /*0024*/ 	.byte	0x00, 0xf5, 0x21, 0x00


	//----- nvinfo : EIATTR_KPARAM_INFO
	.align		4
.L_69:
        /*0028*/ 	.byte	0x04, 0x17
        /*002a*/ 	.short	(.L_71 - .L_70)
.L_70:
        /*002c*/ 	.word	0x00000000
        /*0030*/ 	.short	0x0003
        /*0032*/ 	.short	0x0010
        /*0034*/ 	.byte	0x00, 0xf5, 0x21, 0x00


	//----- nvinfo : EIATTR_KPARAM_INFO
	.align		4
.L_71:
        /*0038*/ 	.byte	0x04, 0x17
        /*003a*/ 	.short	(.L_73 - .L_72)
.L_72:
        /*003c*/ 	.word	0x00000000
        /*0040*/ 	.short	0x0002
        /*0042*/ 	.short	0x000c
        /*0044*/ 	.byte	0x00, 0xf0, 0x11, 0x00


	//----- nvinfo : EIATTR_KPARAM_INFO
	.align		4
.L_73:
        /*0048*/ 	.byte	0x04, 0x17
        /*004a*/ 	.short	(.L_75 - .L_74)
.L_74:
        /*004c*/ 	.word	0x00000000
        /*0050*/ 	.short	0x0001
        /*0052*/ 	.short	0x0008
        /*0054*/ 	.byte	0x00, 0xf0, 0x11, 0x00


	//----- nvinfo : EIATTR_KPARAM_INFO
	.align		4
.L_75:
        /*0058*/ 	.byte	0x04, 0x17
        /*005a*/ 	.short	(.L_77 - .L_76)
.L_76:
        /*005c*/ 	.word	0x00000000
        /*0060*/ 	.short	0x0000
        /*0062*/ 	.short	0x0000
        /*0064*/ 	.byte	0x00, 0xf5, 0x21, 0x00


	//----- nvinfo : EIATTR_SPARSE_MMA_MASK
	.align		4
.L_77:
        /*0068*/ 	.byte	0x03, 0x50
        /*006a*/ 	.short	0x0000


	//----- nvinfo : EIATTR_MAXREG_COUNT
	.align		4
        /*006c*/ 	.byte	0x03, 0x1b
        /*006e*/ 	.short	0x00ff


	//----- nvinfo : EIATTR_MERCURY_ISA_VERSION
	.align		4
        /*0070*/ 	.byte	0x03, 0x5f
        /*0072*/ 	.short	0x0101


	//----- nvinfo : EIATTR_VRC_CTA_INIT_COUNT
	.align		4
        /*0074*/ 	.byte	0x02, 0x4a
	.zero		1
	.zero		1


	//----- nvinfo : EIATTR_EXIT_INSTR_OFFSETS
	.align		4
        /*0078*/ 	.byte	0x04, 0x1c
        /*007a*/ 	.short	(.L_79 - .L_78)


	//   ....[0]....
.L_78:
        /*007c*/ 	.word	0x00000080


	//   ....[1]....
        /*0080*/ 	.word	0x00001690


	//----- nvinfo : EIATTR_CRS_STACK_SIZE
	.align		4
.L_79:
        /*0084*/ 	.byte	0x04, 0x1e
        /*0086*/ 	.short	(.L_81 - .L_80)
.L_80:
        /*0088*/ 	.word	0x00000000


	//----- nvinfo : EIATTR_CBANK_PARAM_SIZE
	.align		4
.L_81:
        /*008c*/ 	.byte	0x03, 0x19
        /*008e*/ 	.short	0x0028


	//----- nvinfo : EIATTR_PARAM_CBANK
	.align		4
        /*0090*/ 	.byte	0x04, 0x0a
        /*0092*/ 	.short	(.L_83 - .L_82)
	.align		4
.L_82:
        /*0094*/ 	.word	index@(.nv.constant0._Z6searchIdEvPT_iiS1_Pll)
        /*0098*/ 	.short	0x0380
        /*009a*/ 	.short	0x0028


	//----- nvinfo : EIATTR_SW_WAR
	.align		4
.L_83:
        /*009c*/ 	.byte	0x04, 0x36
        /*009e*/ 	.short	(.L_85 - .L_84)
.L_84:
        /*00a0*/ 	.word	0x00000008
.L_85:


//--------------------- .nv.info._Z6searchIfEvPT_iiS1_Pll --------------------------
	.section	.nv.info._Z6searchIfEvPT_iiS1_Pll,"",@"SHT_CUDA_INFO"
	.sectionflags	@""
	.align	4


	//----- nvinfo : EIATTR_CUDA_API_VERSION
	.align		4
        /*0000*/ 	.byte	0x04, 0x37
        /*0002*/ 	.short	(.L_87 - .L_86)
.L_86:
        /*0004*/ 	.word	0x00000082


	//----- nvinfo : EIATTR_KPARAM_INFO
	.align		4
.L_87:
        /*0008*/ 	.byte	0x04, 0x17
        /*000a*/ 	.short	(.L_89 - .L_88)
.L_88:
        /*000c*/ 	.word	0x00000000
        /*0010*/ 	.short	0x0005
        /*0012*/ 	.short	0x0020
        /*0014*/ 	.byte	0x00, 0xf0, 0x21, 0x00


	//----- nvinfo : EIATTR_KPARAM_INFO
	.align		4
.L_89:
        /*0018*/ 	.byte	0x04, 0x17
        /*001a*/ 	.short	(.L_91 - .L_90)
.L_90:
        /*001c*/ 	.word	0x00000000
        /*0020*/ 	.short	0x0004
        /*0022*/ 	.short	0x0018
        /*0024*/ 	.byte	0x00, 0xf5, 0x21, 0x00


	//----- nvinfo : EIATTR_KPARAM_INFO
	.align		4
.L_91:
        /*0028*/ 	.byte	0x04, 0x17
        /*002a*/ 	.short	(.L_93 - .L_92)
.L_92:
        /*002c*/ 	.word	0x00000000
        /*0030*/ 	.short	0x0003
        /*0032*/ 	.short	0x0010
        /*0034*/ 	.byte	0x00, 0xf5, 0x21, 0x00


	//----- nvinfo : EIATTR_KPARAM_INFO
	.align		4
.L_93:
        /*0038*/ 	.byte	0x04, 0x17
        /*003a*/ 	.short	(.L_95 - .L_94)
.L_94:
        /*003c*/ 	.word	0x00000000
        /*0040*/ 	.short	0x0002
        /*0042*/ 	.short	0x000c
        /*0044*/ 	.byte	0x00, 0xf0, 0x11, 0x00


	//----- nvinfo : EIATTR_KPARAM_INFO
	.align		4
.L_95:
        /*0048*/ 	.byte	0x04, 0x17
        /*004a*/ 	.short	(.L_97 - .L_96)
.L_96:
        /*004c*/ 	.word	0x00000000
        /*0050*/ 	.short	0x0001
        /*0052*/ 	.short	0x0008
        /*0054*/ 	.byte	0x00, 0xf0, 0x11, 0x00


	//----- nvinfo : EIATTR_KPARAM_INFO
	.align		4
.L_97:
        /*0058*/ 	.byte	0x04, 0x17
        /*005a*/ 	.short	(.L_99 - .L_98)
.L_98:
        /*005c*/ 	.word	0x00000000
        /*0060*/ 	.short	0x0000
        /*0062*/ 	.short	0x0000
        /*0064*/ 	.byte	0x00, 0xf5, 0x21, 0x00


	//----- nvinfo : EIATTR_SPARSE_MMA_MASK
	.align		4
.L_99:
        /*0068*/ 	.byte	0x03, 0x50
        /*006a*/ 	.short	0x0000


	//----- nvinfo : EIATTR_MAXREG_COUNT
	.align		4
        /*006c*/ 	.byte	0x03, 0x1b
        /*006e*/ 	.short	0x00ff


	//----- nvinfo : EIATTR_MERCURY_ISA_VERSION
	.align		4
        /*0070*/ 	.byte	0x03, 0x5f
        /*0072*/ 	.short	0x0101


	//----- nvinfo : EIATTR_VRC_CTA_INIT_COUNT
	.align		4
        /*0074*/ 	.byte	0x02, 0x4a
	.zero		1
	.zero		1


	//----- nvinfo : EIATTR_EXIT_INSTR_OFFSETS
	.align		4
        /*0078*/ 	.byte	0x04, 0x1c
        /*007a*/ 	.short	(.L_101 - .L_100)


	//   ....[0]....
.L_100:
        /*007c*/ 	.word	0x00000080


	//   ....[1]....
        /*0080*/ 	.word	0x00001680


	//----- nvinfo : EIATTR_CRS_STACK_SIZE
	.align		4
.L_101:
        /*0084*/ 	.byte	0x04, 0x1e
        /*0086*/ 	.short	(.L_103 - .L_102)
.L_102:
        /*0088*/ 	.word	0x00000000


	//----- nvinfo : EIATTR_CBANK_PARAM_SIZE
	.align		4
.L_103:
        /*008c*/ 	.byte	0x03, 0x19
        /*008e*/ 	.short	0x0028


	//----- nvinfo : EIATTR_PARAM_CBANK
	.align		4
        /*0090*/ 	.byte	0x04, 0x0a
        /*0092*/ 	.short	(.L_105 - .L_104)
	.align		4
.L_104:
        /*0094*/ 	.word	index@(.nv.constant0._Z6searchIfEvPT_iiS1_Pll)
        /*0098*/ 	.short	0x0380
        /*009a*/ 	.short	0x0028


	//----- nvinfo : EIATTR_SW_WAR
	.align		4
.L_105:
        /*009c*/ 	.byte	0x04, 0x36
        /*009e*/ 	.short	(.L_107 - .L_106)
.L_106:
        /*00a0*/ 	.word	0x00000008
.L_107:


//--------------------- .nv.callgraph             --------------------------
	.section	.nv.callgraph,"",@"SHT_CUDA_CALLGRAPH"
	.align	4
	.sectionentsize	8
	.align		4
        /*0000*/ 	.word	0x00000000
	.align		4
        /*0004*/ 	.word	0xffffffff
	.align		4
        /*0008*/ 	.word	0x00000000
	.align		4
        /*000c*/ 	.word	0xfffffffe
	.align		4
        /*0010*/ 	.word	0x00000000
	.align		4
        /*0014*/ 	.word	0xfffffffd
	.align		4
        /*0018*/ 	.word	0x00000000
	.align		4
        /*001c*/ 	.word	0xfffffffc


//--------------------- .text._Z20search_energies_onlyIdEvPT_iiS1_l --------------------------
	.section	.text._Z20search_energies_onlyIdEvPT_iiS1_l,"ax",@progbits
	.align	128
        .global         _Z20search_energies_onlyIdEvPT_iiS1_l
        .type           _Z20search_energies_onlyIdEvPT_iiS1_l,@function
        .size           _Z20search_energies_onlyIdEvPT_iiS1_l,(.L_x_56 - _Z20search_energies_onlyIdEvPT_iiS1_l)
        .other          _Z20search_energies_onlyIdEvPT_iiS1_l,@"STO_CUDA_ENTRY STV_DEFAULT"
_Z20search_energies_onlyIdEvPT_iiS1_l:
.text._Z20search_energies_onlyIdEvPT_iiS1_l:
[----:B------:R-:W0:Y:S01]  /*0000*/  LDC R1, c[0x0][0x37c] ;  /* 0x0000df00ff017b82 */ /* 0x000e220000000800 */
[----:B------:R-:W1:Y:S01]  /*0010*/  S2R R3, SR_TID.X ;  /* 0x0000000000037919 */ /* 0x000e620000002100 */
[----:B------:R-:W1:Y:S01]  /*0020*/  LDCU UR4, c[0x0][0x360] ;  /* 0x00006c00ff0477ac */ /* 0x000e620008000800 */
[----:B0-----:R-:W-:Y:S01]  /*0030*/  VIADD R1, R1, 0xffffffc0 ;  /* 0xffffffc001017836 */ /* 0x001fe20000000000 */
[----:B------:R-:W1:Y:S01]  /*0040*/  S2R R0, SR_CTAID.X ;  /* 0x0000000000007919 */ /* 0x000e620000002500 */
[----:B------:R-:W0:Y:S01]  /*0050*/  LDCU UR5, c[0x0][0x38c] ;  /* 0x00007180ff0577ac */ /* 0x000e220008000800 */
[----:B-1----:R-:W-:-:S05]  /*0060*/  IMAD R3, R0, UR4, R3 ;  /* 0x0000000400037c24 */ /* 0x002fca000f8e0203 */
[----:B0-----:R-:W-:-:S13]  /*0070*/  ISETP.GE.AND P0, PT, R3, UR5, PT ;  /* 0x0000000503007c0c */ /* 0x001fda000bf06270 */
[----:B------:R-:W-:Y:S05]  /*0080*/  @P0 EXIT ;  /* 0x000000000000094d */ /* 0x000fea0003800000 */
[----:B------:R-:W0:Y:S01]  /*0090*/  LDCU UR4, c[0x0][0x388] ;  /* 0x00007100ff0477ac */ /* 0x000e220008000800 */
[----:B------:R-:W-:Y:S02]  /*00a0*/  SHF.R.S32.HI R4, RZ, 0x1f, R3 ;  /* 0x0000001fff047819 */ /* 0x000fe40000011403 */
[----:B------:R-:W-:Y:S01]  /*00b0*/  CS2R R18, SRZ ;  /* 0x0000000000127805 */ /* 0x000fe2000001ff00 */
[----:B------:R-:W1:Y:S01]  /*00c0*/  LDCU.64 UR8, c[0x0][0x398] ;  /* 0x00007300ff0877ac */ /* 0x000e620008000a00 */
[----:B------:R-:W2:Y:S01]  /*00d0*/  LDCU.64 UR6, c[0x0][0x358] ;  /* 0x00006b00ff0677ac */ /* 0x000ea20008000a00 */
[----:B0-----:R-:W-:Y:S01]  /*00e0*/  UISETP.GE.AND UP0, UPT, UR4, 0x1, UPT ;  /* 0x000000010400788c */ /* 0x001fe2000bf06270 */
[----:B-1----:R-:W-:-:S04]  /*00f0*/  IADD3 R5, P0, PT, R3, UR8, RZ ;  /* 0x0000000803057c10 */ /* 0x002fc8000ff1e0ff */
[----:B------:R-:W-:-:S04]  /*0100*/  IADD3.X R6, PT, PT, R4, UR9, RZ, P0, !PT ;  /* 0x0000000904067c10 */ /* 0x000fc800087fe4ff */
[----:B--2---:R-:W-:Y:S05]  /*0110*/  BRA.U !UP0, `(.L_x_0) ;  /* 0x0000001508407547 */ /* 0x004fea000b800000 */
[----:B------:R-:W-:Y:S01]  /*0120*/  UISETP.GE.U32.AND UP0, UPT, UR4, 0x8, UPT ;  /* 0x000000080400788c */ /* 0x000fe2000bf06070 */
[----:B------:R-:W-:Y:S01]  /*0130*/  IMAD.MOV.U32 R0, RZ, RZ, RZ ;  /* 0x000000ffff007224 */ /* 0x000fe200078e00ff */
[----:B------:R-:W-:-:S04]  /*0140*/  ULOP3.LUT UR5, UR4, 0x7, URZ, 0xc0, !UPT ;  /* 0x0000000704057892 */ /* 0x000fc8000f8ec0ff */
[----:B------:R-:W-:-:S03]  /*0150*/  UISETP.NE.AND UP1, UPT, UR5, URZ, UPT ;  /* 0x000000ff0500728c */ /* 0x000fc6000bf25270 */
[----:B------:R-:W-:Y:S08]  /*0160*/  BRA.U !UP0, `(.L_x_1) ;  /* 0x0000000108947547 */ /* 0x000ff0000b800000 */
[----:B------:R-:W-:Y:S01]  /*0170*/  ULOP3.LUT UR4, UR4, 0x7ffffff8, URZ, 0xc0, !UPT ;  /* 0x7ffffff804047892 */ /* 0x000fe2000f8ec0ff */
[----:B------:R-:W-:-:S05]  /*0180*/  IMAD.MOV.U32 R2, RZ, RZ, RZ ;  /* 0x000000ffff027224 */ /* 0x000fca00078e00ff */
[----:B------:R-:W-:-:S07]  /*0190*/  IMAD.U32 R0, RZ, RZ, UR4 ;  /* 0x00000004ff007e24 */ /* 0x000fce000f8e00ff */
.L_x_2:
[C---:B------:R-:W-:Y:S01]  /*01a0*/  VIADD R11, R2.reuse, 0x5 ;  /* 0x00000005020b7836 */ /* 0x040fe20000000000 */
[C-C-:B------:R-:W-:Y:S01]  /*01b0*/  SHF.R.U64 R15, R5.reuse, R2, R6.reuse ;  /* 0x00000002050f7219 */ /* 0x140fe20000001206 */
[C---:B------:R-:W-:Y:S02]  /*01c0*/  VIADD R13, R2.reuse, 0x7 ;  /* 0x00000007020d7836 */ /* 0x040fe40000000000 */
[C---:B------:R-:W-:Y:S01]  /*01d0*/  VIADD R10, R2.reuse, 0x4 ;  /* 0x00000004020a7836 */ /* 0x040fe20000000000 */
[C-C-:B------:R-:W-:Y:S01]  /*01e0*/  SHF.R.U64 R14, R5.reuse, R11, R6.reuse ;  /* 0x0000000b050e7219 */ /* 0x140fe20000001206 */
[C---:B------:R-:W-:Y:S01]  /*01f0*/  VIADD R12, R2.reuse, 0x6 ;  /* 0x00000006020c7836 */ /* 0x040fe20000000000 */
[C-C-:B------:R-:W-:Y:S01]  /*0200*/  SHF.R.U64 R11, R5.reuse, R13, R6.reuse ;  /* 0x0000000d050b7219 */ /* 0x140fe20000001206 */
[C---:B------:R-:W-:Y:S01]  /*0210*/  VIADD R7, R2.reuse, 0x1 ;  /* 0x0000000102077836 */ /* 0x040fe20000000000 */
[C-C-:B------:R-:W-:Y:S01]  /*0220*/  SHF.R.U64 R10, R5.reuse, R10, R6.reuse ;  /* 0x0000000a050a7219 */ /* 0x140fe20000001206 */
[C---:B------:R-:W-:Y:S01]  /*0230*/  VIADD R8, R2.reuse, 0x2 ;  /* 0x0000000202087836 */ /* 0x040fe20000000000 */
[----:B------:R-:W-:Y:S01]  /*0240*/  SHF.R.U64 R12, R5, R12, R6 ;  /* 0x0000000c050c7219 */ /* 0x000fe20000001206 */
[----:B------:R-:W-:Y:S01]  /*0250*/  VIADD R9, R2, 0x3 ;  /* 0x0000000302097836 */ /* 0x000fe20000000000 */
[----:B------:R-:W-:-:S02]  /*0260*/  LOP3.LUT R13, R15, 0x1, RZ, 0xc0, !PT ;  /* 0x000000010f0d7812 */ /* 0x000fc400078ec0ff */
[C-C-:B------:R-:W-:Y:S02]  /*0270*/  SHF.R.U64 R17, R5.reuse, R7, R6.reuse ;  /* 0x0000000705117219 */ /* 0x140fe40000001206 */
[C-C-:B------:R-:W-:Y:S02]  /*0280*/  SHF.R.U64 R16, R5.reuse, R8, R6.reuse ;  /* 0x0000000805107219 */ /* 0x140fe40000001206 */
[----:B------:R-:W-:Y:S02]  /*0290*/  SHF.R.U64 R15, R5, R9, R6 ;  /* 0x00000009050f7219 */ /* 0x000fe40000001206 */
[----:B------:R-:W-:Y:S02]  /*02a0*/  LOP3.LUT R10, R10, 0x1, RZ, 0xc0, !PT ;  /* 0x000000010a0a7812 */ /* 0x000fe400078ec0ff */
[----:B------:R-:W-:Y:S02]  /*02b0*/  LOP3.LUT R9, R14, 0x1, RZ, 0xc0, !PT ;  /* 0x000000010e097812 */ /* 0x000fe400078ec0ff */
[----:B------:R-:W-:-:S02]  /*02c0*/  LOP3.LUT R8, R12, 0x1, RZ, 0xc0, !PT ;  /* 0x000000010c087812 */ /* 0x000fc400078ec0ff */
[----:B------:R-:W-:Y:S02]  /*02d0*/  LOP3.LUT R7, R11, 0x1, RZ, 0xc0, !PT ;  /* 0x000000010b077812 */ /* 0x000fe400078ec0ff */
[----:B------:R-:W-:Y:S02]  /*02e0*/  LOP3.LUT R14, R17, 0x1, RZ, 0xc0, !PT ;  /* 0x00000001110e7812 */ /* 0x000fe400078ec0ff */
[----:B------:R-:W-:Y:S02]  /*02f0*/  LOP3.LUT R12, R16, 0x1, RZ, 0xc0, !PT ;  /* 0x00000001100c7812 */ /* 0x000fe400078ec0ff */
[----:B------:R-:W-:Y:S02]  /*0300*/  LOP3.LUT R11, R15, 0x1, RZ, 0xc0, !PT ;  /* 0x000000010f0b7812 */ /* 0x000fe400078ec0ff */
[----:B------:R-:W-:Y:S02]  /*0310*/  PRMT R10, R10, 0x3340, R9 ;  /* 0x000033400a0a7816 */ /* 0x000fe40000000009 */
[----:B------:R-:W-:-:S02]  /*0320*/  PRMT R7, R8, 0x3340, R7 ;  /* 0x0000334008077816 */ /* 0x000fc40000000007 */
[----:B------:R-:W-:Y:S02]  /*0330*/  PRMT R14, R13, 0x3340, R14 ;  /* 0x000033400d0e7816 */ /* 0x000fe4000000000e */
[----:B------:R-:W-:Y:S02]  /*0340*/  PRMT R11, R12, 0x3340, R11 ;  /* 0x000033400c0b7816 */ /* 0x000fe4000000000b */
[----:B------:R-:W-:Y:S01]  /*0350*/  PRMT R15, R10, 0x5410, R7 ;  /* 0x000054100a0f7816 */ /* 0x000fe20000000007 */
[----:B------:R-:W-:Y:S01]  /*0360*/  IMAD.IADD R7, R1, 0x1, R2 ;  /* 0x0000000101077824 */ /* 0x000fe200078e0202 */
[----:B------:R-:W-:Y:S01]  /*0370*/  PRMT R14, R14, 0x5410, R11 ;  /* 0x000054100e0e7816 */ /* 0x000fe2000000000b */
[----:B------:R-:W-:-:S04]  /*0380*/  VIADD R2, R2, 0x8 ;  /* 0x0000000802027836 */ /* 0x000fc80000000000 */
[----:B------:R0:W-:Y:S01]  /*0390*/  STL.64 [R7], R14 ;  /* 0x0000000e07007387 */ /* 0x0001e20000100a00 */
[----:B------:R-:W-:-:S13]  /*03a0*/  ISETP.NE.AND P0, PT, R2, R0, PT ;  /* 0x000000000200720c */ /* 0x000fda0003f05270 */
[----:B0-----:R-:W-:Y:S05]  /*03b0*/  @P0 BRA `(.L_x_2) ;  /* 0xfffffffc00780947 */ /* 0x001fea000383ffff */
.L_x_1:
[----:B------:R-:W-:Y:S05]  /*03c0*/  BRA.U !UP1, `(.L_x_3) ;  /* 0x0000000109a07547 */ /* 0x000fea000b800000 */
[----:B------:R-:W0:Y:S01]  /*03d0*/  LDC R14, c[0x0][0x388] ;  /* 0x0000e200ff0e7b82 */ /* 0x000e220000000800 */
[----:B------:R-:W-:Y:S01]  /*03e0*/  UISETP.GE.U32.AND UP0, UPT, UR5, 0x4, UPT ;  /* 0x000000040500788c */ /* 0x000fe2000bf06070 */
[----:B0-----:R-:W-:-:S04]  /*03f0*/  LOP3.LUT R15, R14, 0x3, RZ, 0xc0, !PT ;  /* 0x000000030e0f7812 */ /* 0x001fc800078ec0ff */
[----:B------:R-:W-:-:S04]  /*0400*/  ISETP.NE.AND P0, PT, R15, RZ, PT ;  /* 0x000000ff0f00720c */ /* 0x000fc80003f05270 */
[----:B------:R-:W-:Y:S09]  /*0410*/  BRA.U !UP0, `(.L_x_4) ;  /* 0x0000000108447547 */ /* 0x000ff2000b800000 */
[C---:B------:R-:W-:Y:S01]  /*0420*/  VIADD R2, R0.reuse, 0x1 ;  /* 0x0000000100027836 */ /* 0x040fe20000000000 */
[C-C-:B------:R-:W-:Y:S01]  /*0430*/  SHF.R.U64 R13, R5.reuse, R0, R6.reuse ;  /* 0x00000000050d7219 */ /* 0x140fe20000001206 */
[C---:B------:R-:W-:Y:S02]  /*0440*/  VIADD R7, R0.reuse, 0x2 ;  /* 0x0000000200077836 */ /* 0x040fe40000000000 */
[C---:B------:R-:W-:Y:S01]  /*0450*/  VIADD R8, R0.reuse, 0x3 ;  /* 0x0000000300087836 */ /* 0x040fe20000000000 */
[----:B------:R-:W-:Y:S01]  /*0460*/  SHF.R.U64 R11, R5, R2, R6 ;  /* 0x00000002050b7219 */ /* 0x000fe20000001206 */
[----:B------:R-:W-:Y:S01]  /*0470*/  IMAD.IADD R12, R1, 0x1, R0 ;  /* 0x00000001010c7824 */ /* 0x000fe200078e0200 */
[C-C-:B------:R-:W-:Y:S01]  /*0480*/  SHF.R.U64 R10, R5.reuse, R7, R6.reuse ;  /* 0x00000007050a7219 */ /* 0x140fe20000001206 */
[----:B------:R-:W-:Y:S01]  /*0490*/  VIADD R0, R0, 0x4 ;  /* 0x0000000400007836 */ /* 0x000fe20000000000 */
[----:B------:R-:W-:Y:S02]  /*04a0*/  SHF.R.U64 R9, R5, R8, R6 ;  /* 0x0000000805097219 */ /* 0x000fe40000001206 */
[----:B------:R-:W-:-:S02]  /*04b0*/  LOP3.LUT R2, R13, 0x1, RZ, 0xc0, !PT ;  /* 0x000000010d027812 */ /* 0x000fc400078ec0ff */
[----:B------:R-:W-:Y:S02]  /*04c0*/  LOP3.LUT R7, R11, 0x1, RZ, 0xc0, !PT ;  /* 0x000000010b077812 */ /* 0x000fe400078ec0ff */
[----:B------:R-:W-:Y:S01]  /*04d0*/  LOP3.LUT R8, R10, 0x1, RZ, 0xc0, !PT ;  /* 0x000000010a087812 */ /* 0x000fe200078ec0ff */
[----:B------:R0:W-:Y:S01]  /*04e0*/  STL.U8 [R12], R2 ;  /* 0x000000020c007387 */ /* 0x0001e20000100000 */
[----:B------:R-:W-:-:S03]  /*04f0*/  LOP3.LUT R9, R9, 0x1, RZ, 0xc0, !PT ;  /* 0x0000000109097812 */ /* 0x000fc600078ec0ff */
[----:B------:R0:W-:Y:S04]  /*0500*/  STL.U8 [R12+0x1], R7 ;  /* 0x000001070c007387 */ /* 0x0001e80000100000 */
[----:B------:R0:W-:Y:S04]  /*0510*/  STL.U8 [R12+0x2], R8 ;  /* 0x000002080c007387 */ /* 0x0001e80000100000 */
[----:B------:R0:W-:Y:S02]  /*0520*/  STL.U8 [R12+0x3], R9 ;  /* 0x000003090c007387 */ /* 0x0001e40000100000 */
.L_x_4:
[----:B------:R-:W-:Y:S05]  /*0530*/  @!P0 BRA `(.L_x_3) ;  /* 0x0000000000448947 */ /* 0x000fea0003800000 */
[----:B------:R-:W-:Y:S02]  /*0540*/  ISETP.NE.AND P0, PT, R15, 0x1, PT ;  /* 0x000000010f00780c */ /* 0x000fe40003f05270 */
[----:B0-----:R-:W-:-:S04]  /*0550*/  LOP3.LUT R2, R14, 0x1, RZ, 0xc0, !PT ;  /* 0x000000010e027812 */ /* 0x001fc800078ec0ff */
[----:B------:R-:W-:-:S07]  /*0560*/  ISETP.NE.U32.AND P1, PT, R2, 0x1, PT ;  /* 0x000000010200780c */ /* 0x000fce0003f25070 */
[----:B------:R-:W-:Y:S06]  /*0570*/  @!P0 BRA `(.L_x_5) ;  /* 0x0000000000248947 */ /* 0x000fec0003800000 */
[----:B------:R-:W-:Y:S01]  /*0580*/  VIADD R7, R0, 0x1 ;  /* 0x0000000100077836 */ /* 0x000fe20000000000 */
[----:B------:R-:W-:-:S04]  /*0590*/  SHF.R.U64 R2, R5, R0, R6 ;  /* 0x0000000005027219 */ /* 0x000fc80000001206 */
[----:B------:R-:W-:Y:S01]  /*05a0*/  SHF.R.U64 R8, R5, R7, R6 ;  /* 0x0000000705087219 */ /* 0x000fe20000001206 */
[----:B------:R-:W-:Y:S01]  /*05b0*/  IMAD.IADD R7, R1, 0x1, R0 ;  /* 0x0000000101077824 */ /* 0x000fe200078e0200 */
[----:B------:R-:W-:Y:S01]  /*05c0*/  LOP3.LUT R2, R2, 0x1, RZ, 0xc0, !PT ;  /* 0x0000000102027812 */ /* 0x000fe200078ec0ff */
[----:B------:R-:W-:Y:S01]  /*05d0*/  VIADD R0, R0, 0x2 ;  /* 0x0000000200007836 */ /* 0x000fe20000000000 */
[----:B------:R-:W-:-:S03]  /*05e0*/  LOP3.LUT R8, R8, 0x1, RZ, 0xc0, !PT ;  /* 0x0000000108087812 */ /* 0x000fc600078ec0ff */
[----:B------:R0:W-:Y:S04]  /*05f0*/  STL.U8 [R7], R2 ;  /* 0x0000000207007387 */ /* 0x0001e80000100000 */
[----:B------:R0:W-:Y:S02]  /*0600*/  STL.U8 [R7+0x1], R8 ;  /* 0x0000010807007387 */ /* 0x0001e40000100000 */
.L_x_5:
[----:B------:R-:W-:Y:S01]  /*0610*/  @!P1 SHF.R.U64 R6, R5, R0, R6 ;  /* 0x0000000005069219 */ /* 0x000fe20000001206 */
[----:B------:R-:W-:-:S03]  /*0620*/  @!P1 IMAD.IADD R5, R1, 0x1, R0 ;  /* 0x0000000101059824 */ /* 0x000fc600078e0200 */
[----:B------:R-:W-:-:S05]  /*0630*/  @!P1 LOP3.LUT R0, R6, 0x1, RZ, 0xc0, !PT ;  /* 0x0000000106009812 */ /* 0x000fca00078ec0ff */
[----:B------:R1:W-:Y:S02]  /*0640*/  @!P1 STL.U8 [R5], R0 ;  /* 0x0000000005009387 */ /* 0x0003e40000100000 */
.L_x_3:
[----:B------:R-:W2:Y:S01]  /*0650*/  LDCU UR4, c[0x0][0x388] ;  /* 0x00007100ff0477ac */ /* 0x000ea20008000800 */
[----:B0-----:R-:W-:Y:S01]  /*0660*/  IMAD.MOV.U32 R2, RZ, RZ, RZ ;  /* 0x000000ffff027224 */ /* 0x001fe200078e00ff */
[----:B-1----:R-:W-:Y:S02]  /*0670*/  PRMT R5, RZ, 0x7610, R5 ;  /* 0x00007610ff057816 */ /* 0x002fe40000000005 */
[----:B------:R-:W-:Y:S02]  /*0680*/  CS2R R18, SRZ ;  /* 0x0000000000127805 */ /* 0x000fe4000001ff00 */
[----:B------:R-:W-:Y:S01]  /*0690*/  PRMT R6, RZ, 0x7610, R6 ;  /* 0x00007610ff067816 */ /* 0x000fe20000000006 */
[----:B------:R-:W0:Y:S01]  /*06a0*/  LDCU.U16 UR5, c[0x0][0x388] ;  /* 0x00007100ff0577ac */ /* 0x000e220008000400 */
[----:B--2---:R-:W-:-:S12]  /*06b0*/  UIADD3 UR4, UPT, UPT, UR4, 0x1, URZ ;  /* 0x0000000104047890 */ /* 0x004fd8000fffe0ff */
.L_x_12:
[----:B------:R-:W-:Y:S01]  /*06c0*/  IMAD.IADD R12, R1, 0x1, R2 ;  /* 0x00000001010c7824 */ /* 0x000fe200078e0202 */
[----:B-1----:R-:W1:Y:S04]  /*06d0*/  LDCU UR8, c[0x0][0x388] ;  /* 0x00007100ff0877ac */ /* 0x002e680008000800 */
[----:B------:R-:W2:Y:S01]  /*06e0*/  LDL.U8 R0, [R12] ;  /* 0x000000000c007983 */ /* 0x000ea20000100000 */
[----:B------:R-:W-:Y:S01]  /*06f0*/  BSSY.RECONVERGENT B0, `(.L_x_6) ;  /* 0x00000ed000007945 */ /* 0x000fe20003800200 */
[----:B--2---:R-:W-:-:S13]  /*0700*/  ISETP.NE.AND P0, PT, R0, RZ, PT ;  /* 0x000000ff0000720c */ /* 0x004fda0003f05270 */
[----:B-1----:R-:W-:Y:S05]  /*0710*/  @!P0 BRA `(.L_x_7) ;  /* 0x0000000c00a88947 */ /* 0x002fea0003800000 */
[----:B------:R-:W-:Y:S01]  /*0720*/  PRMT R8, R0, 0x8880, RZ ;  /* 0x0000888000087816 */ /* 0x000fe200000000ff */
[C---:B------:R-:W-:Y:S01]  /*0730*/  VIADD R7, R2.reuse, -UR8 ;  /* 0x8000000802077c36 */ /* 0x040fe20008000000 */
[----:B------:R-:W-:Y:S01]  /*0740*/  IADD3 R24, PT, PT, -R2, UR8, RZ ;  /* 0x0000000802187c10 */ /* 0x000fe2000fffe1ff */
[----:B------:R-:W-:Y:S01]  /*0750*/  IMAD.MOV.U32 R0, RZ, RZ, R2 ;  /* 0x000000ffff007224 */ /* 0x000fe200078e0002 */
[----:B------:R-:W-:Y:S02]  /*0760*/  PRMT R8, R8, 0x7710, RZ ;  /* 0x0000771008087816 */ /* 0x000fe400000000ff */
[----:B------:R-:W-:Y:S02]  /*0770*/  ISETP.GT.U32.AND P1, PT, R7, -0x10, PT ;  /* 0xfffffff00700780c */ /* 0x000fe40003f24070 */
[----:B------:R-:W-:Y:S02]  /*0780*/  LOP3.LUT P0, RZ, R24, 0xf, RZ, 0xc0, !PT ;  /* 0x0000000f18ff7812 */ /* 0x000fe4000780c0ff */
[----:B------:R-:W1:Y:S09]  /*0790*/  I2F.F64.S16 R8, R8 ;  /* 0x0000000800087312 */ /* 0x000e720000101c00 */
[----:B------:R-:W-:Y:S05]  /*07a0*/  @P1 BRA `(.L_x_8) ;  /* 0x0000000400801947 */ /* 0x000fea0003800000 */
[----:B------:R-:W2:Y:S01]  /*07b0*/  LDC.64 R10, c[0x0][0x380] ;  /* 0x0000e000ff0a7b82 */ /* 0x000ea20000000a00 */
[----:B------:R-:W-:Y:S01]  /*07c0*/  IMAD R7, R2, UR4, RZ ;  /* 0x0000000402077c24 */ /* 0x000fe2000f8e02ff */
[----:B------:R-:W-:Y:S01]  /*07d0*/  LOP3.LUT R24, R24, 0xfffffff0, RZ, 0xc0, !PT ;  /* 0xfffffff018187812 */ /* 0x000fe200078ec0ff */
[----:B------:R-:W-:-:S04]  /*07e0*/  IMAD.MOV.U32 R0, RZ, RZ, R2 ;  /* 0x000000ffff007224 */ /* 0x000fc800078e0002 */
[----:B------:R-:W-:Y:S02]  /*07f0*/  IMAD.MOV R24, RZ, RZ, -R24 ;  /* 0x000000ffff187224 */ /* 0x000fe400078e0a18 */
[----:B--2---:R-:W-:-:S04]  /*0800*/  IMAD.WIDE.U32 R10, R7, 0x8, R10 ;  /* 0x00000008070a7825 */ /* 0x004fc800078e000a */
[----:B------:R-:W-:Y:S01]  /*0810*/  VIADD R7, R12, 0x7 ;  /* 0x000000070c077836 */ /* 0x000fe20000000000 */
[----:B------:R-:W-:-:S05]  /*0820*/  IADD3 R10, P1, PT, R10, 0x40, RZ ;  /* 0x000000400a0a7810 */ /* 0x000fca0007f3e0ff */
[----:B------:R-:W-:-:S08]  /*0830*/  IMAD.X R11, RZ, RZ, R11, P1 ;  /* 0x000000ffff0b7224 */ /* 0x000fd000008e060b */
.L_x_9:
[----:B------:R-:W2:Y:S04]  /*0840*/  LDL.S8 R29, [R7+-0x7] ;  /* 0xfffff900071d7983 */ /* 0x000ea80000100200 */
[----:B------:R-:W1:Y:S04]  /*0850*/  LDG.E.64 R16, desc[UR6][R10.64+-0x40] ;  /* 0xffffc0060a107981 */ /* 0x000e68000c1e1b00 */
[----:B------:R-:W3:Y:S04]  /*0860*/  LDL.S8 R28, [R7+-0x6] ;  /* 0xfffffa00071c7983 */ /* 0x000ee80000100200 */
[----:B------:R-:W4:Y:S04]  /*0870*/  LDG.E.64 R20, desc[UR6][R10.64+-0x38] ;  /* 0xffffc8060a147981 */ /* 0x000f28000c1e1b00 */
[----:B------:R-:W5:Y:S04]  /*0880*/  LDL.S8 R27, [R7+-0x5] ;  /* 0xfffffb00071b7983 */ /* 0x000f680000100200 */
[----:B------:R-:W5:Y:S04]  /*0890*/  LDG.E.64 R12, desc[UR6][R10.64+-0x30] ;  /* 0xffffd0060a0c7981 */ /* 0x000f68000c1e1b00 */
[----:B------:R-:W5:Y:S04]  /*08a0*/  LDL.S8 R25, [R7+-0x4] ;  /* 0xfffffc0007197983 */ /* 0x000f680000100200 */
[----:B------:R-:W5:Y:S01]  /*08b0*/  LDL.S8 R26, [R7+-0x3] ;  /* 0xfffffd00071a7983 */ /* 0x000f620000100200 */
[----:B--2---:R-:W2:Y:S01]  /*08c0*/  I2F.F64.S16 R14, R29 ;  /* 0x0000001d000e7312 */ /* 0x004ea20000101c00 */
[----:B-1----:R-:W-:-:S08]  /*08d0*/  DMUL R16, R8, R16 ;  /* 0x0000001008107228 */ /* 0x002fd00000000000 */
[----:B--2---:R-:W-:Y:S01]  /*08e0*/  DFMA R18, -R16, R14, R18 ;  /* 0x0000000e1012722b */ /* 0x004fe20000000112 */
[----:B------:R-:W2:Y:S01]  /*08f0*/  LDG.E.64 R14, desc[UR6][R10.64+-0x28] ;  /* 0xffffd8060a0e7981 */ /* 0x000ea2000c1e1b00 */
[----:B---3--:R1:W3:Y:S01]  /*0900*/  I2F.F64.S16 R16, R28 ;  /* 0x0000001c00107312 */ /* 0x0082e20000101c00 */
[----:B----4-:R-:W-:-:S07]  /*0910*/  DMUL R20, R8, R20 ;  /* 0x0000001408147228 */ /* 0x010fce0000000000 */
[----:B-----5:R-:W4:Y:S01]  /*0920*/  I2F.F64.S16 R22, R27 ;  /* 0x0000001b00167312 */ /* 0x020f220000101c00 */
[----:B------:R-:W-:Y:S01]  /*0930*/  DMUL R12, R8, R12 ;  /* 0x0000000c080c7228 */ /* 0x000fe20000000000 */
[----:B-1----:R-:W5:Y:S01]  /*0940*/  LDL.S8 R28, [R7] ;  /* 0x00000000071c7983 */ /* 0x002f620000100200 */
[----:B---3--:R-:W-:-:S03]  /*0950*/  DFMA R18, -R20, R16, R18 ;  /* 0x000000101412722b */ /* 0x008fc60000000112 */
[----:B------:R-:W3:Y:S04]  /*0960*/  LDG.E.64 R16, desc[UR6][R10.64+-0x20] ;  /* 0xffffe0060a107981 */ /* 0x000ee8000c1e1b00 */
[----:B------:R-:W5:Y:S01]  /*0970*/  LDL.S8 R20, [R7+-0x2] ;  /* 0xfffffe0007147983 */ /* 0x000f620000100200 */
[----:B----4-:R-:W-:-:S03]  /*0980*/  DFMA R18, -R12, R22, R18 ;  /* 0x000000160c12722b */ /* 0x010fc60000000112 */
[----:B------:R-:W4:Y:S01]  /*0990*/  LDG.E.64 R12, desc[UR6][R10.64+-0x18] ;  /* 0xffffe8060a0c7981 */ /* 0x000f22000c1e1b00 */
[----:B------:R1:W0:Y:S03]  /*09a0*/  I2F.F64.S16 R22, R25 ;  /* 0x0000001900167312 */ /* 0x0002260000101c00 */
[----:B------:R-:W4:Y:S01]  /*09b0*/  LDL.S8 R21, [R7+-0x1] ;  /* 0xffffff0007157983 */ /* 0x000f220000100200 */
[----:B--2---:R-:W-:-:S04]  /*09c0*/  DMUL R14, R8, R14 ;  /* 0x0000000e080e7228 */ /* 0x004fc80000000000 */
[----:B------:R-:W2:Y:S01]  /*09d0*/  I2F.F64.S16 R26, R26 ;  /* 0x0000001a001a7312 */ /* 0x000ea20000101c00 */
[----:B-1----:R-:W4:Y:S03]  /*09e0*/  LDL.S8 R25, [R7+0x1] ;  /* 0x0000010007197983 */ /* 0x002f260000100200 */
[----:B0-----:R-:W-:Y:S02]  /*09f0*/  DFMA R18, -R14, R22, R18 ;  /* 0x000000160e12722b */ /* 0x001fe40000000112 */
[----:B------:R-:W4:Y:S01]  /*0a00*/  LDG.E.64 R14, desc[UR6][R10.64+-0x10] ;  /* 0xfffff0060a0e7981 */ /* 0x000f22000c1e1b00 */
[----:B---3--:R-:W-:Y:S01]  /*0a10*/  DMUL R16, R8, R16 ;  /* 0x0000001008107228 */ /* 0x008fe20000000000 */
[----:B-----5:R-:W0:Y:S07]  /*0a20*/  I2F.F64.S16 R22, R20 ;  /* 0x0000001400167312 */ /* 0x020e2e0000101c00 */
[----:B--2---:R-:W-:-:S02]  /*0a30*/  DFMA R18, -R16, R26, R18 ;  /* 0x0000001a1012722b */ /* 0x004fc40000000112 */
[----:B----4-:R-:W-:Y:S01]  /*0a40*/  DMUL R12, R8, R12 ;  /* 0x0000000c080c7228 */ /* 0x010fe20000000000 */
[----:B------:R-:W2:Y:S04]  /*0a50*/  LDG.E.64 R16, desc[UR6][R10.64+-0x8] ;  /* 0xfffff8060a107981 */ /* 0x000ea8000c1e1b00 */
[----:B------:R-:W3:Y:S03]  /*0a60*/  LDL.S8 R26, [R7+0x2] ;  /* 0x00000200071a7983 */ /* 0x000ee60000100200 */
[----:B0-----:R-:W-:Y:S01]  /*0a70*/  DFMA R18, -R12, R22, R18 ;  /* 0x000000160c12722b */ /* 0x001fe20000000112 */
[----:B------:R-:W-:Y:S01]  /*0a80*/  I2F.F64.S16 R28, R28 ;  /* 0x0000001c001c7312 */ /* 0x000fe20000101c00 */
[----:B------:R-:W4:Y:S04]  /*0a90*/  LDG.E.64 R12, desc[UR6][R10.64] ;  /* 0x000000060a0c7981 */ /* 0x000f28000c1e1b00 */
[----:B------:R-:W5:Y:S03]  /*0aa0*/  LDL.S8 R20, [R7+0x3] ;  /* 0x0000030007147983 */ /* 0x000f660000100200 */
[----:B------:R0:W1:Y:S02]  /*0ab0*/  I2F.F64.S16 R22, R21 ;  /* 0x0000001500167312 */ /* 0x0000640000101c00 */
[----:B0-----:R-:W5:Y:S01]  /*0ac0*/  LDL.S8 R21, [R7+0x4] ;  /* 0x0000040007157983 */ /* 0x001f620000100200 */
[----:B------:R-:W-:-:S08]  /*0ad0*/  DMUL R14, R8, R14 ;  /* 0x0000000e080e7228 */ /* 0x000fd00000000000 */
[----:B-1----:R-:W-:Y:S02]  /*0ae0*/  DFMA R18, -R14, R22, R18 ;  /* 0x000000160e12722b */ /* 0x002fe40000000112 */
[----:B------:R-:W5:Y:S01]  /*0af0*/  LDG.E.64 R14, desc[UR6][R10.64+0x8] ;  /* 0x000008060a0e7981 */ /* 0x000f62000c1e1b00 */
[----:B------:R0:W1:Y:S01]  /*0b00*/  I2F.F64.S16 R22, R25 ;  /* 0x0000001900167312 */ /* 0x0000620000101c00 */
[----:B--2---:R-:W-:Y:S02]  /*0b10*/  DMUL R16, R8, R16 ;  /* 0x0000001008107228 */ /* 0x004fe40000000000 */
[----:B0-----:R-:W2:Y:S06]  /*0b20*/  LDL.S8 R25, [R7+0x6] ;  /* 0x0000060007197983 */ /* 0x001eac0000100200 */
[----:B------:R-:W-:-:S02]  /*0b30*/  DFMA R18, -R16, R28, R18 ;  /* 0x0000001c1012722b */ /* 0x000fc40000000112 */
[----:B----4-:R-:W-:Y:S01]  /*0b40*/  DMUL R12, R8, R12 ;  /* 0x0000000c080c7228 */ /* 0x010fe20000000000 */
[----:B------:R-:W4:Y:S01]  /*0b50*/  LDG.E.64 R16, desc[UR6][R10.64+0x10] ;  /* 0x000010060a107981 */ /* 0x000f22000c1e1b00 */
[----:B---3--:R-:W0:Y:S06]  /*0b60*/  I2F.F64.S16 R26, R26 ;  /* 0x0000001a001a7312 */ /* 0x008e2c0000101c00 */
[----:B-1----:R-:W-:Y:S02]  /*0b70*/  DFMA R18, -R12, R22, R18 ;  /* 0x000000160c12722b */ /* 0x002fe40000000112 */
[----:B------:R-:W3:Y:S04]  /*0b80*/  LDG.E.64 R12, desc[UR6][R10.64+0x18] ;  /* 0x000018060a0c7981 */ /* 0x000ee8000c1e1b00 */
[----:B------:R-:W2:Y:S01]  /*0b90*/  LDL.S8 R22, [R7+0x5] ;  /* 0x0000050007167983 */ /* 0x000ea20000100200 */
[----:B-----5:R-:W-:-:S08]  /*0ba0*/  DMUL R14, R8, R14 ;  /* 0x0000000e080e7228 */ /* 0x020fd00000000000 */
[----:B0-----:R-:W-:Y:S02]  /*0bb0*/  DFMA R18, -R14, R26, R18 ;  /* 0x0000001a0e12722b */ /* 0x001fe40000000112 */
[----:B------:R-:W5:Y:S01]  /*0bc0*/  LDG.E.64 R14, desc[UR6][R10.64+0x20] ;  /* 0x000020060a0e7981 */ /* 0x000f62000c1e1b00 */
[----:B------:R-:W0:Y:S03]  /*0bd0*/  I2F.F64.S16 R28, R20 ;  /* 0x00000014001c7312 */ /* 0x000e260000101c00 */
[----:B------:R-:W5:Y:S01]  /*0be0*/  LDL.S8 R26, [R7+0x7] ;  /* 0x00000700071a7983 */ /* 0x000f620000100200 */
[----:B----4-:R-:W-:-:S04]  /*0bf0*/  DMUL R16, R8, R16 ;  /* 0x0000001008107228 */ /* 0x010fc80000000000 */
[----:B------:R-:W1:Y:S04]  /*0c00*/  I2F.F64.S16 R20, R21 ;  /* 0x0000001500147312 */ /* 0x000e680000101c00 */
[----:B0-----:R-:W-:Y:S02]  /*0c10*/  DFMA R16, -R16, R28, R18 ;  /* 0x0000001c1010722b */ /* 0x001fe40000000112 */
[----:B---3--:R-:W-:Y:S02]  /*0c20*/  DMUL R12, R8, R12 ;  /* 0x0000000c080c7228 */ /* 0x008fe40000000000 */
[----:B--2---:R-:W0:Y:S06]  /*0c30*/  I2F.F64.S16 R22, R22 ;  /* 0x0000001600167312 */ /* 0x004e2c0000101c00 */
[----:B-1----:R-:W-:Y:S01]  /*0c40*/  DFMA R12, -R12, R20, R16 ;  /* 0x000000140c0c722b */ /* 0x002fe20000000110 */
[----:B------:R-:W2:Y:S04]  /*0c50*/  LDG.E.64 R16, desc[UR6][R10.64+0x28] ;  /* 0x000028060a107981 */ /* 0x000ea8000c1e1b00 */
[----:B------:R-:W3:Y:S01]  /*0c60*/  LDL.S8 R20, [R7+0x8] ;  /* 0x0000080007147983 */ /* 0x000ee20000100200 */
[----:B-----5:R-:W-:-:S03]  /*0c70*/  DMUL R18, R8, R14 ;  /* 0x0000000e08127228 */ /* 0x020fc60000000000 */
[----:B------:R-:W4:Y:S05]  /*0c80*/  LDG.E.64 R14, desc[UR6][R10.64+0x30] ;  /* 0x000030060a0e7981 */ /* 0x000f2a000c1e1b00 */
[----:B0-----:R-:W-:Y:S01]  /*0c90*/  DFMA R18, -R18, R22, R12 ;  /* 0x000000161212722b */ /* 0x001fe2000000010c */
[----:B------:R0:W5:Y:S01]  /*0ca0*/  LDG.E.64 R12, desc[UR6][R10.64+0x38] ;  /* 0x000038060a0c7981 */ /* 0x000162000c1e1b00 */
[----:B------:R-:W1:Y:S01]  /*0cb0*/  I2F.F64.S16 R28, R25 ;  /* 0x00000019001c7312 */ /* 0x000e620000101c00 */
[----:B------:R-:W-:-:S07]  /*0cc0*/  VIADD R24, R24, 0x10 ;  /* 0x0000001018187836 */ /* 0x000fce0000000000 */
[----:B------:R-:W5:Y:S01]  /*0cd0*/  I2F.F64.S16 R26, R26 ;  /* 0x0000001a001a7312 */ /* 0x000f620000101c00 */
[----:B--2---:R-:W-:Y:S01]  /*0ce0*/  DMUL R16, R8, R16 ;  /* 0x0000001008107228 */ /* 0x004fe20000000000 */
[----:B------:R-:W-:-:S06]  /*0cf0*/  ISETP.NE.AND P1, PT, R24, RZ, PT ;  /* 0x000000ff1800720c */ /* 0x000fcc0003f25270 */
[----:B---3--:R-:W2:Y:S01]  /*0d00*/  I2F.F64.S16 R20, R20 ;  /* 0x0000001400147312 */ /* 0x008ea20000101c00 */
[----:B-1----:R-:W-:Y:S01]  /*0d10*/  DFMA R16, -R16, R28, R18 ;  /* 0x0000001c1010722b */ /* 0x002fe20000000112 */
[----:B0-----:R-:W-:Y:S01]  /*0d20*/  IADD3 R10, P2, PT, R10, 0x80, RZ ;  /* 0x000000800a0a7810 */ /* 0x001fe20007f5e0ff */
[----:B------:R-:W-:Y:S02]  /*0d30*/  VIADD R0, R0, 0x10 ;  /* 0x0000001000007836 */ /* 0x000fe40000000000 */
[----:B------:R-:W-:Y:S02]  /*0d40*/  VIADD R7, R7, 0x10 ;  /* 0x0000001007077836 */ /* 0x000fe40000000000 */
[----:B------:R-:W-:Y:S01]  /*0d50*/  IMAD.X R11, RZ, RZ, R11, P2 ;  /* 0x000000ffff0b7224 */ /* 0x000fe200010e060b */
[C---:B----4-:R-:W-:Y:S02]  /*0d60*/  DMUL R14, R8.reuse, R14 ;  /* 0x0000000e080e7228 */ /* 0x050fe40000000000 */
[----:B-----5:R-:W-:-:S06]  /*0d70*/  DMUL R12, R8, R12 ;  /* 0x0000000c080c7228 */ /* 0x020fcc0000000000 */
[----:B------:R-:W-:-:S08]  /*0d80*/  DFMA R14, -R14, R26, R16 ;  /* 0x0000001a0e0e722b */ /* 0x000fd00000000110 */
[----:B--2---:R-:W-:Y:S01]  /*0d90*/  DFMA R18, -R12, R20, R14 ;  /* 0x000000140c12722b */ /* 0x004fe2000000010e */
[----:B------:R-:W-:Y:S10]  /*0da0*/  @P1 BRA `(.L_x_9) ;  /* 0xfffffff800a41947 */ /* 0x000ff4000383ffff */
.L_x_8:
[----:B------:R-:W-:Y:S01]  /*0db0*/  IMAD R7, R2, UR8, RZ ;  /* 0x0000000802077c24 */ /* 0x000fe2000f8e02ff */
[----:B------:R-:W-:Y:S06]  /*0dc0*/  @!P0 BRA `(.L_x_7) ;  /* 0x0000000400fc8947 */ /* 0x000fec0003800000 */
[----:B------:R-:W-:-:S05]  /*0dd0*/  IMAD.MOV R10, RZ, RZ, -R6 ;  /* 0x000000ffff0a7224 */ /* 0x000fca00078e0a06 */
[----:B------:R-:W-:-:S05]  /*0de0*/  PRMT R10, R10, 0x7710, RZ ;  /* 0x000077100a0a7816 */ /* 0x000fca00000000ff */
[----:B0-----:R-:W-:-:S05]  /*0df0*/  VIADD R10, R10, UR5 ;  /* 0x000000050a0a7c36 */ /* 0x001fca0008000000 */
[----:B------:R-:W-:-:S04]  /*0e00*/  LOP3.LUT R10, R10, 0xf, RZ, 0xc0, !PT ;  /* 0x0000000f0a0a7812 */ /* 0x000fc800078ec0ff */
[C---:B------:R-:W-:Y:S01]  /*0e10*/  LOP3.LUT P0, RZ, R10.reuse, 0x7, RZ, 0xc0, !PT ;  /* 0x000000070aff7812 */ /* 0x040fe2000780c0ff */
[----:B------:R-:W-:-:S05]  /*0e20*/  VIADD R11, R10, 0xffffffff ;  /* 0xffffffff0a0b7836 */ /* 0x000fca0000000000 */
[----:B------:R-:W-:-:S13]  /*0e30*/  ISETP.GE.U32.AND P1, PT, R11, 0x7, PT ;  /* 0x000000070b00780c */ /* 0x000fda0003f26070 */
[----:B------:R-:W-:Y:S05]  /*0e40*/  @!P1 BRA `(.L_x_10) ;  /* 0x0000000000c89947 */ /* 0x000fea0003800000 */
[----:B------:R-:W0:Y:S01]  /*0e50*/  LDC.64 R16, c[0x0][0x380] ;  /* 0x0000e000ff107b82 */ /* 0x000e220000000a00 */
[--C-:B------:R-:W-:Y:S02]  /*0e60*/  IMAD.IADD R24, R1, 0x1, R0.reuse ;  /* 0x0000000101187824 */ /* 0x100fe400078e0200 */
[----:B------:R-:W-:-:S03]  /*0e70*/  IMAD.IADD R11, R7, 0x1, R0 ;  /* 0x00000001070b7824 */ /* 0x000fc600078e0200 */
[----:B------:R-:W2:Y:S01]  /*0e80*/  LDL.S8 R27, [R24] ;  /* 0x00000000181b7983 */ /* 0x000ea20000100200 */
[----:B------:R-:W-:-:S03]  /*0e90*/  IADD3 R12, P1, PT, R7, R0, RZ ;  /* 0x00000000070c7210 */ /* 0x000fc60007f3e0ff */
[----:B------:R-:W3:Y:S04]  /*0ea0*/  LDL.S8 R28, [R24+0x1] ;  /* 0x00000100181c7983 */ /* 0x000ee80000100200 */
[----:B------:R-:W4:Y:S04]  /*0eb0*/  LDL.S8 R22, [R24+0x2] ;  /* 0x0000020018167983 */ /* 0x000f280000100200 */
[----:B------:R-:W5:Y:S04]  /*0ec0*/  LDL.S8 R26, [R24+0x3] ;  /* 0x00000300181a7983 */ /* 0x000f680000100200 */
[----:B------:R-:W5:Y:S01]  /*0ed0*/  LDL.S8 R25, [R24+0x4] ;  /* 0x0000040018197983 */ /* 0x000f620000100200 */
[----:B0-----:R-:W-:-:S02]  /*0ee0*/  IMAD.WIDE.U32 R16, R11, 0x8, R16 ;  /* 0x000000080b107825 */ /* 0x001fc400078e0010 */
[----:B------:R-:W0:Y:S04]  /*0ef0*/  LDC.64 R10, c[0x0][0x380] ;  /* 0x0000e000ff0a7b82 */ /* 0x000e280000000a00 */
[----:B------:R-:W1:Y:S01]  /*0f00*/  LDG.E.64 R16, desc[UR6][R16.64] ;  /* 0x0000000610107981 */ /* 0x000e62000c1e1b00 */
[----:B------:R-:W-:Y:S01]  /*0f10*/  IMAD.X R13, RZ, RZ, RZ, P1 ;  /* 0x000000ffff0d7224 */ /* 0x000fe200008e06ff */
[----:B0-----:R-:W-:-:S04]  /*0f20*/  LEA R10, P1, R12, R10, 0x3 ;  /* 0x0000000a0c0a7211 */ /* 0x001fc800078218ff */
[----:B------:R-:W-:-:S05]  /*0f30*/  LEA.HI.X R11, R12, R11, R13, 0x3, P1 ;  /* 0x0000000b0c0b7211 */ /* 0x000fca00008f1c0d */
[----:B------:R-:W5:Y:S04]  /*0f40*/  LDG.E.64 R20, desc[UR6][R10.64+0x8] ;  /* 0x000008060a147981 */ /* 0x000f68000c1e1b00 */
[----:B------:R-:W5:Y:S01]  /*0f50*/  LDG.E.64 R12, desc[UR6][R10.64+0x10] ;  /* 0x000010060a0c7981 */ /* 0x000f62000c1e1b00 */
[----:B--2---:R-:W0:Y:S01]  /*0f60*/  I2F.F64.S16 R14, R27 ;  /* 0x0000001b000e7312 */ /* 0x004e220000101c00 */
[----:B-1----:R-:W-:-:S08]  /*0f70*/  DMUL R16, R8, R16 ;  /* 0x0000001008107228 */ /* 0x002fd00000000000 */
[----:B0-----:R-:W-:Y:S02]  /*0f80*/  DFMA R14, -R16, R14, R18 ;  /* 0x0000000e100e722b */ /* 0x001fe40000000112 */
[----:B------:R-:W2:Y:S01]  /*0f90*/  LDG.E.64 R16, desc[UR6][R10.64+0x18] ;  /* 0x000018060a107981 */ /* 0x000ea2000c1e1b00 */
[----:B---3--:R-:W0:Y:S08]  /*0fa0*/  I2F.F64.S16 R18, R28 ;  /* 0x0000001c00127312 */ /* 0x008e300000101c00 */
[----:B----4-:R-:W1:Y:S01]  /*0fb0*/  I2F.F64.S16 R22, R22 ;  /* 0x0000001600167312 */ /* 0x010e620000101c00 */
[----:B-----5:R-:W-:-:S07]  /*0fc0*/  DMUL R20, R8, R20 ;  /* 0x0000001408147228 */ /* 0x020fce0000000000 */
[----:B------:R-:W3:Y:S01]  /*0fd0*/  I2F.F64.S16 R26, R26 ;  /* 0x0000001a001a7312 */ /* 0x000ee20000101c00 */
[----:B0-----:R-:W-:Y:S02]  /*0fe0*/  DFMA R14, -R20, R18, R14 ;  /* 0x00000012140e722b */ /* 0x001fe4000000010e */
[----:B------:R-:W-:Y:S01]  /*0ff0*/  DMUL R18, R8, R12 ;  /* 0x0000000c08127228 */ /* 0x000fe20000000000 */
[----:B------:R-:W4:Y:S04]  /*1000*/  LDL.S8 R20, [R24+0x5] ;  /* 0x0000050018147983 */ /* 0x000f280000100200 */
[----:B------:R-:W5:Y:S03]  /*1010*/  LDG.E.64 R12, desc[UR6][R10.64+0x20] ;  /* 0x000020060a0c7981 */ /* 0x000f66000c1e1b00 */
[----:B-1----:R-:W-:Y:S01]  /*1020*/  DFMA R18, -R18, R22, R14 ;  /* 0x000000161212722b */ /* 0x002fe2000000010e */
[----:B------:R-:W5:Y:S04]  /*1030*/  LDL.S8 R21, [R24+0x6] ;  /* 0x0000060018157983 */ /* 0x000f680000100200 */
[----:B------:R-:W5:Y:S04]  /*1040*/  LDG.E.64 R14, desc[UR6][R10.64+0x28] ;  /* 0x000028060a0e7981 */ /* 0x000f68000c1e1b00 */
[----:B------:R-:W5:Y:S01]  /*1050*/  LDG.E.64 R22, desc[UR6][R10.64+0x38] ;  /* 0x000038060a167981 */ /* 0x000f62000c1e1b00 */
[----:B--2---:R-:W-:-:S08]  /*1060*/  DMUL R16, R8, R16 ;  /* 0x0000001008107228 */ /* 0x004fd00000000000 */
[----:B---3--:R-:W-:Y:S02]  /*1070*/  DFMA R18, -R16, R26, R18 ;  /* 0x0000001a1012722b */ /* 0x008fe40000000112 */
[----:B------:R4:W2:Y:S04]  /*1080*/  LDG.E.64 R16, desc[UR6][R10.64+0x30] ;  /* 0x000030060a107981 */ /* 0x0008a8000c1e1b00 */
[----:B------:R-:W3:Y:S01]  /*1090*/  LDL.S8 R27, [R24+0x7] ;  /* 0x00000700181b7983 */ /* 0x000ee20000100200 */
[----:B------:R-:W0:Y:S08]  /*10a0*/  I2F.F64.S16 R28, R25 ;  /* 0x00000019001c7312 */ /* 0x000e300000101c00 */
[----:B----4-:R-:W1:Y:S01]  /*10b0*/  I2F.F64.S16 R10, R20 ;  /* 0x00000014000a7312 */ /* 0x010e620000101c00 */
[----:B-----5:R-:W-:-:S02]  /*10c0*/  DMUL R12, R8, R12 ;  /* 0x0000000c080c7228 */ /* 0x020fc40000000000 */
[----:B------:R-:W-:-:S06]  /*10d0*/  DMUL R14, R8, R14 ;  /* 0x0000000e080e7228 */ /* 0x000fcc0000000000 */
[----:B0-----:R-:W-:Y:S01]  /*10e0*/  DFMA R12, -R12, R28, R18 ;  /* 0x0000001c0c0c722b */ /* 0x001fe20000000112 */
[----:B------:R-:W0:Y:S07]  /*10f0*/  I2F.F64.S16 R18, R21 ;  /* 0x0000001500127312 */ /* 0x000e2e0000101c00 */
[----:B-1----:R-:W-:Y:S02]  /*1100*/  DFMA R12, -R14, R10, R12 ;  /* 0x0000000a0e0c722b */ /* 0x002fe4000000010c */
[C---:B------:R-:W-:Y:S01]  /*1110*/  DMUL R22, R8.reuse, R22 ;  /* 0x0000001608167228 */ /* 0x040fe20000000000 */
[----:B------:R-:W-:Y:S01]  /*1120*/  VIADD R0, R0, 0x8 ;  /* 0x0000000800007836 */ /* 0x000fe20000000000 */
[----:B--2---:R-:W-:Y:S01]  /*1130*/  DMUL R16, R8, R16 ;  /* 0x0000001008107228 */ /* 0x004fe20000000000 */
[----:B---3--:R-:W1:Y:S07]  /*1140*/  I2F.F64.S16 R14, R27 ;  /* 0x0000001b000e7312 */ /* 0x008e6e0000101c00 */
[----:B0-----:R-:W-:-:S08]  /*1150*/  DFMA R18, -R16, R18, R12 ;  /* 0x000000121012722b */ /* 0x001fd0000000010c */
[----:B-1----:R-:W-:-:S11]  /*1160*/  DFMA R18, -R22, R14, R18 ;  /* 0x0000000e1612722b */ /* 0x002fd60000000112 */
.L_x_10:
[----:B------:R-:W-:Y:S05]  /*1170*/  @!P0 BRA `(.L_x_7) ;  /* 0x0000000400108947 */ /* 0x000fea0003800000 */
[----:B------:R-:W-:-:S05]  /*1180*/  IMAD.MOV R10, RZ, RZ, -R5 ;  /* 0x000000ffff0a7224 */ /* 0x000fca00078e0a05 */
[----:B------:R-:W-:-:S05]  /*1190*/  PRMT R10, R10, 0x7710, RZ ;  /* 0x000077100a0a7816 */ /* 0x000fca00000000ff */
[----:B------:R-:W-:-:S05]  /*11a0*/  VIADD R10, R10, UR5 ;  /* 0x000000050a0a7c36 */ /* 0x000fca0008000000 */
[----:B------:R-:W-:-:S04]  /*11b0*/  LOP3.LUT R10, R10, 0xffff, RZ, 0xc0, !PT ;  /* 0x0000ffff0a0a7812 */ /* 0x000fc800078ec0ff */
[C---:B------:R-:W-:Y:S02]  /*11c0*/  LOP3.LUT R11, R10.reuse, 0x7, RZ, 0xc0, !PT ;  /* 0x000000070a0b7812 */ /* 0x040fe400078ec0ff */
[----:B------:R-:W-:-:S03]  /*11d0*/  LOP3.LUT R24, R10, 0x3, RZ, 0xc0, !PT ;  /* 0x000000030a187812 */ /* 0x000fc600078ec0ff */
[----:B------:R-:W-:Y:S01]  /*11e0*/  VIADD R11, R11, 0xffffffff ;  /* 0xffffffff0b0b7836 */ /* 0x000fe20000000000 */
[----:B------:R-:W-:-:S04]  /*11f0*/  ISETP.NE.AND P0, PT, R24, RZ, PT ;  /* 0x000000ff1800720c */ /* 0x000fc80003f05270 */
[----:B------:R-:W-:-:S13]  /*1200*/  ISETP.GE.U32.AND P1, PT, R11, 0x3, PT ;  /* 0x000000030b00780c */ /* 0x000fda0003f26070 */
[----:B------:R-:W-:Y:S05]  /*1210*/  @!P1 BRA `(.L_x_11) ;  /* 0x0000000000789947 */ /* 0x000fea0003800000 */
[----:B------:R-:W0:Y:S01]  /*1220*/  LDC.64 R22, c[0x0][0x380] ;  /* 0x0000e000ff167b82 */ /* 0x000e220000000a00 */
[--C-:B------:R-:W-:Y:S02]  /*1230*/  IMAD.IADD R25, R1, 0x1, R0.reuse ;  /* 0x0000000101197824 */ /* 0x100fe400078e0200 */
[----:B------:R-:W-:-:S05]  /*1240*/  IMAD.IADD R11, R7, 0x1, R0 ;  /* 0x00000001070b7824 */ /* 0x000fca00078e0200 */
[----:B------:R-:W2:Y:S01]  /*1250*/  LDC.64 R28, c[0x0][0x380] ;  /* 0x0000e000ff1c7b82 */ /* 0x000ea20000000a00 */
[----:B------:R-:W3:Y:S01]  /*1260*/  LDL.S8 R16, [R25] ;  /* 0x0000000019107983 */ /* 0x000ee20000100200 */
[----:B------:R-:W-:-:S03]  /*1270*/  IADD3 R10, P1, PT, R7, R0, RZ ;  /* 0x00000000070a7210 */ /* 0x000fc60007f3e0ff */
[----:B------:R-:W4:Y:S04]  /*1280*/  LDL.S8 R20, [R25+0x1] ;  /* 0x0000010019147983 */ /* 0x000f280000100200 */
[----:B------:R-:W5:Y:S01]  /*1290*/  LDL.S8 R26, [R25+0x2] ;  /* 0x00000200191a7983 */ /* 0x000f620000100200 */
[----:B0-----:R-:W-:-:S03]  /*12a0*/  IMAD.WIDE.U32 R22, R11, 0x8, R22 ;  /* 0x000000080b167825 */ /* 0x001fc600078e0016 */
[----:B------:R-:W5:Y:S01]  /*12b0*/  LDL.S8 R25, [R25+0x3] ;  /* 0x0000030019197983 */ /* 0x000f620000100200 */
[----:B------:R-:W-:-:S03]  /*12c0*/  IMAD.X R11, RZ, RZ, RZ, P1 ;  /* 0x000000ffff0b7224 */ /* 0x000fc600008e06ff */
[----:B------:R-:W1:Y:S01]  /*12d0*/  LDG.E.64 R22, desc[UR6][R22.64] ;  /* 0x0000000616167981 */ /* 0x000e62000c1e1b00 */
[----:B--2---:R-:W-:-:S04]  /*12e0*/  LEA R28, P1, R10, R28, 0x3 ;  /* 0x0000001c0a1c7211 */ /* 0x004fc800078218ff */
[----:B------:R-:W-:-:S05]  /*12f0*/  LEA.HI.X R29, R10, R29, R11, 0x3, P1 ;  /* 0x0000001d0a1d7211 */ /* 0x000fca00008f1c0b */
[----:B------:R-:W2:Y:S04]  /*1300*/  LDG.E.64 R14, desc[UR6][R28.64+0x8] ;  /* 0x000008061c0e7981 */ /* 0x000ea8000c1e1b00 */
[----:B------:R-:W2:Y:S04]  /*1310*/  LDG.E.64 R10, desc[UR6][R28.64+0x10] ;  /* 0x000010061c0a7981 */ /* 0x000ea8000c1e1b00 */
[----:B------:R-:W2:Y:S01]  /*1320*/  LDG.E.64 R12, desc[UR6][R28.64+0x18] ;  /* 0x000018061c0c7981 */ /* 0x000ea2000c1e1b00 */
[----:B------:R-:W-:Y:S01]  /*1330*/  VIADD R0, R0, 0x4 ;  /* 0x0000000400007836 */ /* 0x000fe20000000000 */
[----:B---3--:R-:W0:Y:S08]  /*1340*/  I2F.F64.S16 R16, R16 ;  /* 0x0000001000107312 */ /* 0x008e300000101c00 */
[----:B----4-:R-:W3:Y:S01]  /*1350*/  I2F.F64.S16 R20, R20 ;  /* 0x0000001400147312 */ /* 0x010ee20000101c00 */
[----:B-1----:R-:W-:-:S07]  /*1360*/  DMUL R22, R8, R22 ;  /* 0x0000001608167228 */ /* 0x002fce0000000000 */
[----:B-----5:R-:W1:Y:S01]  /*1370*/  I2F.F64.S16 R26, R26 ;  /* 0x0000001a001a7312 */ /* 0x020e620000101c00 */
[----:B0-----:R-:W-:Y:S02]  /*1380*/  DFMA R16, -R22, R16, R18 ;  /* 0x000000101610722b */ /* 0x001fe40000000112 */
[----:B--2---:R-:W-:-:S05]  /*1390*/  DMUL R14, R8, R14 ;  /* 0x0000000e080e7228 */ /* 0x004fca0000000000 */
[----:B------:R-:W0:Y:S01]  /*13a0*/  I2F.F64.S16 R18, R25 ;  /* 0x0000001900127312 */ /* 0x000e220000101c00 */
[----:B------:R-:W-:Y:S02]  /*13b0*/  DMUL R10, R8, R10 ;  /* 0x0000000a080a7228 */ /* 0x000fe40000000000 */
[----:B---3--:R-:W-:Y:S02]  /*13c0*/  DFMA R14, -R14, R20, R16 ;  /* 0x000000140e0e722b */ /* 0x008fe40000000110 */
[----:B------:R-:W-:-:S06]  /*13d0*/  DMUL R12, R8, R12 ;  /* 0x0000000c080c7228 */ /* 0x000fcc0000000000 */
[----:B-1----:R-:W-:-:S08]  /*13e0*/  DFMA R10, -R10, R26, R14 ;  /* 0x0000001a0a0a722b */ /* 0x002fd0000000010e */
[----:B0-----:R-:W-:-:S11]  /*13f0*/  DFMA R18, -R12, R18, R10 ;  /* 0x000000120c12722b */ /* 0x001fd6000000010a */
.L_x_11:
[----:B------:R-:W-:Y:S05]  /*1400*/  @!P0 BRA `(.L_x_7) ;  /* 0x00000000006c8947 */ /* 0x000fea0003800000 */
[----:B------:R-:W0:Y:S01]  /*1410*/  LDC.64 R12, c[0x0][0x380] ;  /* 0x0000e000ff0c7b82 */ /* 0x000e220000000a00 */
[--C-:B------:R-:W-:Y:S02]  /*1420*/  IMAD.IADD R10, R1, 0x1, R0.reuse ;  /* 0x00000001010a7824 */ /* 0x100fe400078e0200 */
[----:B------:R-:W-:-:S03]  /*1430*/  IMAD.IADD R11, R7, 0x1, R0 ;  /* 0x00000001070b7824 */ /* 0x000fc600078e0200 */
[----:B------:R-:W2:Y:S01]  /*1440*/  LDL.S8 R16, [R10] ;  /* 0x000000000a107983 */ /* 0x000ea20000100200 */
[----:B0-----:R-:W-:-:S06]  /*1450*/  IMAD.WIDE.U32 R12, R11, 0x8, R12 ;  /* 0x000000080b0c7825 */ /* 0x001fcc00078e000c */
[----:B------:R-:W1:Y:S01]  /*1460*/  LDG.E.64 R12, desc[UR6][R12.64] ;  /* 0x000000060c0c7981 */ /* 0x000e62000c1e1b00 */
[----:B------:R-:W-:Y:S01]  /*1470*/  ISETP.NE.AND P0, PT, R24, 0x1, PT ;  /* 0x000000011800780c */ /* 0x000fe20003f05270 */
[----:B--2---:R-:W0:Y:S01]  /*1480*/  I2F.F64.S16 R16, R16 ;  /* 0x0000001000107312 */ /* 0x004e220000101c00 */
[----:B-1----:R-:W-:-:S08]  /*1490*/  DMUL R14, R8, R12 ;  /* 0x0000000c080e7228 */ /* 0x002fd00000000000 */
[----:B0-----:R-:W-:-:S03]  /*14a0*/  DFMA R18, -R14, R16, R18 ;  /* 0x000000100e12722b */ /* 0x001fc60000000112 */
[----:B------:R-:W-:Y:S08]  /*14b0*/  @!P0 BRA `(.L_x_7) ;  /* 0x0000000000408947 */ /* 0x000ff00003800000 */
[----:B------:R-:W0:Y:S01]  /*14c0*/  LDC.64 R12, c[0x0][0x380] ;  /* 0x0000e000ff0c7b82 */ /* 0x000e220000000a00 */
[----:B------:R-:W-:Y:S01]  /*14d0*/  IADD3 R7, P1, PT, R7, R0, RZ ;  /* 0x0000000007077210 */ /* 0x000fe20007f3e0ff */
[----:B------:R-:W2:Y:S01]  /*14e0*/  LDL.S8 R16, [R10+0x1] ;  /* 0x000001000a107983 */ /* 0x000ea20000100200 */
[----:B------:R-:W-:-:S03]  /*14f0*/  ISETP.NE.AND P0, PT, R24, 0x2, PT ;  /* 0x000000021800780c */ /* 0x000fc60003f05270 */
[----:B------:R-:W-:-:S10]  /*1500*/  IMAD.X R0, RZ, RZ, RZ, P1 ;  /* 0x000000ffff007224 */ /* 0x000fd400008e06ff */
[----:B------:R-:W3:Y:S01]  /*1510*/  @P0 LDL.S8 R22, [R10+0x2] ;  /* 0x000002000a160983 */ /* 0x000ee20000100200 */
[----:B0-----:R-:W-:-:S04]  /*1520*/  LEA R12, P1, R7, R12, 0x3 ;  /* 0x0000000c070c7211 */ /* 0x001fc800078218ff */
[----:B------:R-:W-:-:S05]  /*1530*/  LEA.HI.X R13, R7, R13, R0, 0x3, P1 ;  /* 0x0000000d070d7211 */ /* 0x000fca00008f1c00 */
[----:B------:R-:W4:Y:S04]  /*1540*/  LDG.E.64 R14, desc[UR6][R12.64+0x8] ;  /* 0x000008060c0e7981 */ /* 0x000f28000c1e1b00 */
[----:B------:R-:W5:Y:S01]  /*1550*/  @P0 LDG.E.64 R20, desc[UR6][R12.64+0x10] ;  /* 0x000010060c140981 */ /* 0x000f62000c1e1b00 */
[----:B--2---:R-:W0:Y:S08]  /*1560*/  I2F.F64.S16 R16, R16 ;  /* 0x0000001000107312 */ /* 0x004e300000101c00 */
[----:B---3--:R-:W1:Y:S01]  /*1570*/  @P0 I2F.F64.S16 R22, R22 ;  /* 0x0000001600160312 */ /* 0x008e620000101c00 */
[----:B----4-:R-:W-:-:S02]  /*1580*/  DMUL R14, R8, R14 ;  /* 0x0000000e080e7228 */ /* 0x010fc40000000000 */
[----:B-----5:R-:W-:-:S06]  /*1590*/  @P0 DMUL R20, R8, R20 ;  /* 0x0000001408140228 */ /* 0x020fcc0000000000 */
[----:B0-----:R-:W-:-:S08]  /*15a0*/  DFMA R18, -R14, R16, R18 ;  /* 0x000000100e12722b */ /* 0x001fd00000000112 */
[----:B-1----:R-:W-:-:S11]  /*15b0*/  @P0 DFMA R18, -R20, R22, R18 ;  /* 0x000000161412022b */ /* 0x002fd60000000112 */
.L_x_7:
[----:B0-----:R-:W-:Y:S05]  /*15c0*/  BSYNC.RECONVERGENT B0 ;  /* 0x0000000000007941 */ /* 0x001fea0003800200 */
.L_x_6:
[----:B------:R-:W-:Y:S02]  /*15d0*/  VIADD R2, R2, 0x1 ;  /* 0x0000000102027836 */ /* 0x000fe40000000000 */
[----:B------:R-:W-:Y:S02]  /*15e0*/  VIADD R6, R6, 0x1 ;  /* 0x0000000106067836 */ /* 0x000fe40000000000 */
[----:B------:R-:W-:Y:S01]  /*15f0*/  VIADD R5, R5, 0x1 ;  /* 0x0000000105057836 */ /* 0x000fe20000000000 */
[----:B------:R-:W-:-:S13]  /*1600*/  ISETP.NE.AND P0, PT, R2, UR8, PT ;  /* 0x0000000802007c0c */ /* 0x000fda000bf05270 */
[----:B------:R-:W-:Y:S05]  /*1610*/  @P0 BRA `(.L_x_12) ;  /* 0xfffffff000280947 */ /* 0x000fea000383ffff */
.L_x_0:
[----:B------:R-:W0:Y:S02]  /*1620*/  LDCU.64 UR8, c[0x0][0x390] ;  /* 0x00007200ff0877ac */ /* 0x000e240008000a00 */
[----:B0-----:R-:W-:-:S04]  /*1630*/  LEA R2, P0, R3, UR8, 0x3 ;  /* 0x0000000803027c11 */ /* 0x001fc8000f8018ff */
[----:B------:R-:W-:-:S05]  /*1640*/  LEA.HI.X R3, R3, UR9, R4, 0x3, P0 ;  /* 0x0000000903037c11 */ /* 0x000fca00080f1c04 */
[----:B------:R-:W-:Y:S01]  /*1650*/  STG.E.64 desc[UR6][R2.64], R18 ;  /* 0x0000001202007986 */ /* 0x000fe2000c101b06 */
[----:B------:R-:W-:Y:S05]  /*1660*/  EXIT ;  /* 0x000000000000794d */ /* 0x000fea0003800000 */
.L_x_13:
[----:B------:R-:W-:-:S00]  /*1670*/  BRA `(.L_x_13) ;  /* 0xfffffffc00fc7947 */ /* 0x000fc0000383ffff */
[----:B------:R-:W-:-:S00]  /*1680*/  NOP ;  /* 0x0000000000007918 */ /* 0x000fc00000000000 */
[----:B------:R-:W-:-:S00]  /*1690*/  NOP ;  /* 0x0000000000007918 */ /* 0x000fc00000000000 */
[----:B------:R-:W-:-:S00]  /*16a0*/  NOP ;  /* 0x0000000000007918 */ /* 0x000fc00000000000 */
[----:B------:R-:W-:-:S00]  /*16b0*/  NOP ;  /* 0x0000000000007918 */ /* 0x000fc00000000000 */
[----:B------:R-:W-:-:S00]  /*16c0*/  NOP ;  /* 0x0000000000007918 */ /* 0x000fc00000000000 */
[----:B------:R-:W-:-:S00]  /*16d0*/  NOP ;  /* 0x0000000000007918 */ /* 0x000fc00000000000 */
[----:B------:R-:W-:-:S00]  /*16e0*/  NOP ;  /* 0x0000000000007918 */ /* 0x000fc00000000000 */
[----:B------:R-:W-:-:S00]  /*16f0*/  NOP ;  /* 0x0000000000007918 */ /* 0x000fc00000000000 */
.L_x_56:


//--------------------- .text._Z20search_energies_onlyIfEvPT_iiS1_l --------------------------
	.section	.text._Z20search_energies_onlyIfEvPT_iiS1_l,"ax",@progbits
	.align	128
        .global         _Z20search_energies_onlyIfEvPT_iiS1_l
        .type           _Z20search_energies_onlyIfEvPT_iiS1_l,@function
        .size           _Z20search_energies_onlyIfEvPT_iiS1_l,(.L_x_57 - _Z20search_energies_onlyIfEvPT_iiS1_l)
        .other          _Z20search_energies_onlyIfEvPT_iiS1_l,@"STO_CUDA_ENTRY STV_DEFAULT"
_Z20search_energies_onlyIfEvPT_iiS1_l:
.text._Z20search_energies_onlyIfEvPT_iiS1_l:
        /* <DEDUP_REMOVED lines=10> */
[----:B------:R-:W-:Y:S01]  /*00a0*/  SHF.R.S32.HI R6, RZ, 0x1f, R3 ;  /* 0x0000001fff067819 */ /* 0x000fe20000011403 */
[----:B------:R-:W-:Y:S01]  /*00b0*/  IMAD.MOV.U32 R13, RZ, RZ, RZ ;  /* 0x000000ffff0d7224 */ /* 0x000fe200078e00ff */
[----:B------:R-:W1:Y:S01]  /*00c0*/  LDCU.64 UR8, c[0x0][0x398] ;  /* 0x00007300ff0877ac */ /* 0x000e620008000a00 */
[----:B------:R-:W2:Y:S01]  /*00d0*/  LDCU.64 UR6, c[0x0][0x358] ;  /* 0x00006b00ff0677ac */ /* 0x000ea20008000a00 */
[----:B0-----:R-:W-:Y:S01]  /*00e0*/  UISETP.GE.AND UP0, UPT, UR4, 0x1, UPT ;  /* 0x000000010400788c */ /* 0x001fe2000bf06270 */
[----:B-1----:R-:W-:-:S04]  /*00f0*/  IADD3 R5, P0, PT, R3, UR8, RZ ;  /* 0x0000000803057c10 */ /* 0x002fc8000ff1e0ff */
[----:B------:R-:W-:-:S04]  /*0100*/  IADD3.X R4, PT, PT, R6, UR9, RZ, P0, !PT ;  /* 0x0000000906047c10 */ /* 0x000fc800087fe4ff */
[----:B--2---:R-:W-:Y:S05]  /*0110*/  BRA.U !UP0, `(.L_x_14) ;  /* 0x00000015083c7547 */ /* 0x004fea000b800000 */
[----:B------:R-:W-:Y:S01]  /*0120*/  UISETP.GE.U32.AND UP0, UPT, UR4, 0x8, UPT ;  /* 0x000000080400788c */ /* 0x000fe2000bf06070 */
[----:B------:R-:W-:Y:S01]  /*0130*/  HFMA2 R0, -RZ, RZ, 0, 0 ;  /* 0x00000000ff007431 */ /* 0x000fe200000001ff */
[----:B------:R-:W-:-:S04]  /*0140*/  ULOP3.LUT UR5, UR4, 0x7, URZ, 0xc0, !UPT ;  /* 0x0000000704057892 */ /* 0x000fc8000f8ec0ff */
[----:B------:R-:W-:-:S03]  /*0150*/  UISETP.NE.AND UP1, UPT, UR5, URZ, UPT ;  /* 0x000000ff0500728c */ /* 0x000fc6000bf25270 */
[----:B------:R-:W-:Y:S08]  /*0160*/  BRA.U !UP0, `(.L_x_15) ;  /* 0x0000000108947547 */ /* 0x000ff0000b800000 */
[----:B------:R-:W-:Y:S01]  /*0170*/  ULOP3.LUT UR4, UR4, 0x7ffffff8, URZ, 0xc0, !UPT ;  /* 0x7ffffff804047892 */ /* 0x000fe2000f8ec0ff */
[----:B------:R-:W-:-:S05]  /*0180*/  IMAD.MOV.U32 R2, RZ, RZ, RZ ;  /* 0x000000ffff027224 */ /* 0x000fca00078e00ff */
[----:B------:R-:W-:-:S07]  /*0190*/  IMAD.U32 R0, RZ, RZ, UR4 ;  /* 0x00000004ff007e24 */ /* 0x000fce000f8e00ff */
.L_x_16:
[C---:B------:R-:W-:Y:S01]  /*01a0*/  VIADD R11, R2.reuse, 0x5 ;  /* 0x00000005020b7836 */ /* 0x040fe20000000000 */
[C---:B------:R-:W-:Y:S01]  /*01b0*/  IADD3 R13, PT, PT, R2.reuse, 0x7, RZ ;  /* 0x00000007020d7810 */ /* 0x040fe20007ffe0ff */
[C---:B------:R-:W-:Y:S01]  /*01c0*/  VIADD R12, R2.reuse, 0x6 ;  /* 0x00000006020c7836 */ /* 0x040fe20000000000 */
[C---:B------:R-:W-:Y:S01]  /*01d0*/  IADD3 R10, PT, PT, R2.reuse, 0x4, RZ ;  /* 0x00000004020a7810 */ /* 0x040fe20007ffe0ff */
[C---:B------:R-:W-:Y:S01]  /*01e0*/  VIADD R7, R2.reuse, 0x1 ;  /* 0x0000000102077836 */ /* 0x040fe20000000000 */
[C-C-:B------:R-:W-:Y:S01]  /*01f0*/  SHF.R.U64 R15, R5.reuse, R2, R4.reuse ;  /* 0x00000002050f7219 */ /* 0x140fe20000001204 */
[C---:B------:R-:W-:Y:S01]  /*0200*/  VIADD R8, R2.reuse, 0x2 ;  /* 0x0000000202087836 */ /* 0x040fe20000000000 */
[----:B------:R-:W-:Y:S02]  /*0210*/  IADD3 R9, PT, PT, R2, 0x3, RZ ;  /* 0x0000000302097810 */ /* 0x000fe40007ffe0ff */
[C-C-:B------:R-:W-:Y:S02]  /*0220*/  SHF.R.U64 R14, R5.reuse, R11, R4.reuse ;  /* 0x0000000b050e7219 */ /* 0x140fe40000001204 */
[----:B------:R-:W-:-:S02]  /*0230*/  SHF.R.U64 R11, R5, R13, R4 ;  /* 0x0000000d050b7219 */ /* 0x000fc40000001204 */
[C-C-:B------:R-:W-:Y:S02]  /*0240*/  SHF.R.U64 R10, R5.reuse, R10, R4.reuse ;  /* 0x0000000a050a7219 */ /* 0x140fe40000001204 */
[--C-:B------:R-:W-:Y:S02]  /*0250*/  SHF.R.U64 R12, R5, R12, R4.reuse ;  /* 0x0000000c050c7219 */ /* 0x100fe40000001204 */
[----:B------:R-:W-:Y:S02]  /*0260*/  LOP3.LUT R13, R15, 0x1, RZ, 0xc0, !PT ;  /* 0x000000010f0d7812 */ /* 0x000fe400078ec0ff */
[C-C-:B------:R-:W-:Y:S02]  /*0270*/  SHF.R.U64 R17, R5.reuse, R7, R4.reuse ;  /* 0x0000000705117219 */ /* 0x140fe40000001204 */
[C-C-:B------:R-:W-:Y:S02]  /*0280*/  SHF.R.U64 R16, R5.reuse, R8, R4.reuse ;  /* 0x0000000805107219 */ /* 0x140fe40000001204 */
[----:B------:R-:W-:-:S02]  /*0290*/  SHF.R.U64 R15, R5, R9, R4 ;  /* 0x00000009050f7219 */ /* 0x000fc40000001204 */
[----:B------:R-:W-:Y:S02]  /*02a0*/  LOP3.LUT R10, R10, 0x1, RZ, 0xc0, !PT ;  /* 0x000000010a0a7812 */ /* 0x000fe400078ec0ff */
[----:B------:R-:W-:Y:S02]  /*02b0*/  LOP3.LUT R9, R14, 0x1, RZ, 0xc0, !PT ;  /* 0x000000010e097812 */ /* 0x000fe400078ec0ff */
[----:B------:R-:W-:Y:S02]  /*02c0*/  LOP3.LUT R8, R12, 0x1, RZ, 0xc0, !PT ;  /* 0x000000010c087812 */ /* 0x000fe400078ec0ff */
[----:B------:R-:W-:Y:S02]  /*02d0*/  LOP3.LUT R7, R11, 0x1, RZ, 0xc0, !PT ;  /* 0x000000010b077812 */ /* 0x000fe400078ec0ff */
[----:B------:R-:W-:Y:S02]  /*02e0*/  LOP3.LUT R14, R17, 0x1, RZ, 0xc0, !PT ;  /* 0x00000001110e7812 */ /* 0x000fe400078ec0ff */
[----:B------:R-:W-:-:S02]  /*02f0*/  LOP3.LUT R12, R16, 0x1, RZ, 0xc0, !PT ;  /* 0x00000001100c7812 */ /* 0x000fc400078ec0ff */
[----:B------:R-:W-:Y:S02]  /*0300*/  LOP3.LUT R11, R15, 0x1, RZ, 0xc0, !PT ;  /* 0x000000010f0b7812 */ /* 0x000fe400078ec0ff */
[----:B------:R-:W-:Y:S02]  /*0310*/  PRMT R10, R10, 0x3340, R9 ;  /* 0x000033400a0a7816 */ /* 0x000fe40000000009 */
[----:B------:R-:W-:Y:S02]  /*0320*/  PRMT R7, R8, 0x3340, R7 ;  /* 0x0000334008077816 */ /* 0x000fe40000000007 */
        /* <DEDUP_REMOVED lines=9> */
.L_x_15:
[----:B------:R-:W-:Y:S05]  /*03c0*/  BRA.U !UP1, `(.L_x_17) ;  /* 0x0000000109a07547 */ /* 0x000fea000b800000 */
[----:B------:R-:W0:Y:S01]  /*03d0*/  LDC R14, c[0x0][0x388] ;  /* 0x0000e200ff0e7b82 */ /* 0x000e220000000800 */
[----:B------:R-:W-:Y:S01]  /*03e0*/  UISETP.GE.U32.AND UP0, UPT, UR5, 0x4, UPT ;  /* 0x000000040500788c */ /* 0x000fe2000bf06070 */
[----:B0-----:R-:W-:-:S04]  /*03f0*/  LOP3.LUT R15, R14, 0x3, RZ, 0xc0, !PT ;  /* 0x000000030e0f7812 */ /* 0x001fc800078ec0ff */
[----:B------:R-:W-:-:S04]  /*0400*/  ISETP.NE.AND P0, PT, R15, RZ, PT ;  /* 0x000000ff0f00720c */ /* 0x000fc80003f05270 */
[----:B------:R-:W-:Y:S09]  /*0410*/  BRA.U !UP0, `(.L_x_18) ;  /* 0x0000000108447547 */ /* 0x000ff2000b800000 */
[C---:B------:R-:W-:Y:S01]  /*0420*/  VIADD R7, R0.reuse, 0x2 ;  /* 0x0000000200077836 */ /* 0x040fe20000000000 */
[C---:B------:R-:W-:Y:S01]  /*0430*/  IADD3 R2, PT, PT, R0.reuse, 0x1, RZ ;  /* 0x0000000100027810 */ /* 0x040fe20007ffe0ff */
[C---:B------:R-:W-:Y:S01]  /*0440*/  VIADD R8, R0.reuse, 0x3 ;  /* 0x0000000300087836 */ /* 0x040fe20000000000 */
[C-C-:B------:R-:W-:Y:S02]  /*0450*/  SHF.R.U64 R13, R5.reuse, R0, R4.reuse ;  /* 0x00000000050d7219 */ /* 0x140fe40000001204 */
[C-C-:B------:R-:W-:Y:S02]  /*0460*/  SHF.R.U64 R11, R5.reuse, R2, R4.reuse ;  /* 0x00000002050b7219 */ /* 0x140fe40000001204 */
[C-C-:B------:R-:W-:Y:S02]  /*0470*/  SHF.R.U64 R10, R5.reuse, R7, R4.reuse ;  /* 0x00000007050a7219 */ /* 0x140fe40000001204 */
[----:B------:R-:W-:Y:S02]  /*0480*/  SHF.R.U64 R9, R5, R8, R4 ;  /* 0x0000000805097219 */ /* 0x000fe40000001204 */
[----:B------:R-:W-:Y:S01]  /*0490*/  IADD3 R12, PT, PT, R1, R0, RZ ;  /* 0x00000000010c7210 */ /* 0x000fe20007ffe0ff */
[----:B------:R-:W-:Y:S01]  /*04a0*/  VIADD R0, R0, 0x4 ;  /* 0x0000000400007836 */ /* 0x000fe20000000000 */
        /* <DEDUP_REMOVED lines=8> */
.L_x_18:
[----:B------:R-:W-:Y:S05]  /*0530*/  @!P0 BRA `(.L_x_17) ;  /* 0x0000000000448947 */ /* 0x000fea0003800000 */
[----:B------:R-:W-:Y:S02]  /*0540*/  ISETP.NE.AND P0, PT, R15, 0x1, PT ;  /* 0x000000010f00780c */ /* 0x000fe40003f05270 */
[----:B0-----:R-:W-:-:S04]  /*0550*/  LOP3.LUT R2, R14, 0x1, RZ, 0xc0, !PT ;  /* 0x000000010e027812 */ /* 0x001fc800078ec0ff */
[----:B------:R-:W-:-:S07]  /*0560*/  ISETP.NE.U32.AND P1, PT, R2, 0x1, PT ;  /* 0x000000010200780c */ /* 0x000fce0003f25070 */
[----:B------:R-:W-:Y:S06]  /*0570*/  @!P0 BRA `(.L_x_19) ;  /* 0x0000000000248947 */ /* 0x000fec0003800000 */
[----:B------:R-:W-:Y:S01]  /*0580*/  VIADD R7, R0, 0x1 ;  /* 0x0000000100077836 */ /* 0x000fe20000000000 */
[----:B------:R-:W-:-:S04]  /*0590*/  SHF.R.U64 R2, R5, R0, R4 ;  /* 0x0000000005027219 */ /* 0x000fc80000001204 */
[----:B------:R-:W-:Y:S02]  /*05a0*/  SHF.R.U64 R8, R5, R7, R4 ;  /* 0x0000000705087219 */ /* 0x000fe40000001204 */
[----:B------:R-:W-:Y:S01]  /*05b0*/  IADD3 R7, PT, PT, R1, R0, RZ ;  /* 0x0000000001077210 */ /* 0x000fe20007ffe0ff */
[----:B------:R-:W-:Y:S01]  /*05c0*/  VIADD R0, R0, 0x2 ;  /* 0x0000000200007836 */ /* 0x000fe20000000000 */
[----:B------:R-:W-:Y:S02]  /*05d0*/  LOP3.LUT R2, R2, 0x1, RZ, 0xc0, !PT ;  /* 0x0000000102027812 */ /* 0x000fe400078ec0ff */
[----:B------:R-:W-:-:S03]  /*05e0*/  LOP3.LUT R8, R8, 0x1, RZ, 0xc0, !PT ;  /* 0x0000000108087812 */ /* 0x000fc600078ec0ff */
[----:B------:R0:W-:Y:S04]  /*05f0*/  STL.U8 [R7], R2 ;  /* 0x0000000207007387 */ /* 0x0001e80000100000 */
[----:B------:R0:W-:Y:S02]  /*0600*/  STL.U8 [R7+0x1], R8 ;  /* 0x0000010807007387 */ /* 0x0001e40000100000 */
.L_x_19:
[----:B------:R-:W-:Y:S01]  /*0610*/  @!P1 SHF.R.U64 R4, R5, R0, R4 ;  /* 0x0000000005049219 */ /* 0x000fe20000001204 */
[----:B------:R-:W-:-:S03]  /*0620*/  @!P1 IMAD.IADD R5, R1, 0x1, R0 ;  /* 0x0000000101059824 */ /* 0x000fc600078e0200 */
[----:B------:R-:W-:-:S05]  /*0630*/  @!P1 LOP3.LUT R0, R4, 0x1, RZ, 0xc0, !PT ;  /* 0x0000000104009812 */ /* 0x000fca00078ec0ff */
[----:B------:R1:W-:Y:S02]  /*0640*/  @!P1 STL.U8 [R5], R0 ;  /* 0x0000000005009387 */ /* 0x0003e40000100000 */
.L_x_17:
[----:B------:R-:W2:Y:S01]  /*0650*/  LDCU UR4, c[0x0][0x388] ;  /* 0x00007100ff0477ac */ /* 0x000ea20008000800 */
[----:B0-----:R-:W-:Y:S01]  /*0660*/  IADD3 R7, PT, PT, R1, 0x7, RZ ;  /* 0x0000000701077810 */ /* 0x001fe20007ffe0ff */
[----:B------:R-:W-:Y:S01]  /*0670*/  IMAD.MOV.U32 R2, RZ, RZ, RZ ;  /* 0x000000ffff027224 */ /* 0x000fe200078e00ff */
[----:B------:R-:W-:Y:S01]  /*0680*/  PRMT R8, RZ, 0x7610, R8 ;  /* 0x00007610ff087816 */ /* 0x000fe20000000008 */
[----:B------:R-:W-:Y:S01]  /*0690*/  IMAD.MOV.U32 R13, RZ, RZ, RZ ;  /* 0x000000ffff0d7224 */ /* 0x000fe200078e00ff */
[----:B------:R-:W-:Y:S01]  /*06a0*/  PRMT R9, RZ, 0x7610, R9 ;  /* 0x00007610ff097816 */ /* 0x000fe20000000009 */
[----:B------:R-:W0:Y:S01]  /*06b0*/  LDCU.U16 UR5, c[0x0][0x388] ;  /* 0x00007100ff0577ac */ /* 0x000e220008000400 */
[----:B--2---:R-:W-:-:S12]  /*06c0*/  UIADD3 UR4, UPT, UPT, UR4, 0x1, URZ ;  /* 0x0000000104047890 */ /* 0x004fd8000fffe0ff */
.L_x_26:
[----:B-1----:R-:W-:Y:S01]  /*06d0*/  IADD3 R0, PT, PT, R1, R2, RZ ;  /* 0x0000000201007210 */ /* 0x002fe20007ffe0ff */
[----:B------:R-:W1:Y:S04]  /*06e0*/  LDCU UR8, c[0x0][0x388] ;  /* 0x00007100ff0877ac */ /* 0x000e680008000800 */
[----:B------:R-:W2:Y:S01]  /*06f0*/  LDL.U8 R10, [R0] ;  /* 0x00000000000a7983 */ /* 0x000ea20000100000 */
[----:B------:R-:W-:Y:S01]  /*0700*/  BSSY.RECONVERGENT B0, `(.L_x_20) ;  /* 0x00000eb000007945 */ /* 0x000fe20003800200 */
[----:B--2---:R-:W-:-:S13]  /*0710*/  ISETP.NE.AND P0, PT, R10, RZ, PT ;  /* 0x000000ff0a00720c */ /* 0x004fda0003f05270 */
[----:B-1----:R-:W-:Y:S05]  /*0720*/  @!P0 BRA `(.L_x_21) ;  /* 0x0000000c00a08947 */ /* 0x002fea0003800000 */
[C---:B------:R-:W-:Y:S01]  /*0730*/  VIADD R0, R2.reuse, -UR8 ;  /* 0x8000000802007c36 */ /* 0x040fe20008000000 */
[----:B------:R-:W1:Y:S01]  /*0740*/  I2F.S8 R10, R10 ;  /* 0x0000000a000a7306 */ /* 0x000e620000001400 */
[----:B------:R-:W-:-:S03]  /*0750*/  IADD3 R12, PT, PT, -R2, UR8, RZ ;  /* 0x00000008020c7c10 */ /* 0x000fc6000fffe1ff */
[----:B------:R-:W-:Y:S02]  /*0760*/  ISETP.GT.U32.AND P1, PT, R0, -0x10, PT ;  /* 0xfffffff00000780c */ /* 0x000fe40003f24070 */
[----:B------:R-:W-:Y:S02]  /*0770*/  LOP3.LUT P0, RZ, R12, 0xf, RZ, 0xc0, !PT ;  /* 0x0000000f0cff7812 */ /* 0x000fe4000780c0ff */
[----:B------:R-:W-:-:S09]  /*0780*/  MOV R0, R2 ;  /* 0x0000000200007202 */ /* 0x000fd20000000f00 */
[----:B-1----:R-:W-:Y:S05]  /*0790*/  @P1 BRA `(.L_x_22) ;  /* 0x0000000400801947 */ /* 0x002fea0003800000 */
[----:B------:R-:W1:Y:S01]  /*07a0*/  LDC.64 R4, c[0x0][0x380] ;  /* 0x0000e000ff047b82 */ /* 0x000e620000000a00 */
[----:B------:R-:W-:Y:S01]  /*07b0*/  IMAD R11, R2, UR4, RZ ;  /* 0x00000004020b7c24 */ /* 0x000fe2000f8e02ff */
[----:B------:R-:W-:Y:S01]  /*07c0*/  LOP3.LUT R12, R12, 0xfffffff0, RZ, 0xc0, !PT ;  /* 0xfffffff00c0c7812 */ /* 0x000fe200078ec0ff */
[----:B------:R-:W-:-:S03]  /*07d0*/  IMAD.MOV.U32 R0, RZ, RZ, R2 ;  /* 0x000000ffff007224 */ /* 0x000fc600078e0002 */
[----:B------:R-:W-:Y:S01]  /*07e0*/  IADD3 R12, PT, PT, -R12, RZ, RZ ;  /* 0x000000ff0c0c7210 */ /* 0x000fe20007ffe1ff */
[----:B-1----:R-:W-:-:S04]  /*07f0*/  IMAD.WIDE.U32 R4, R11, 0x4, R4 ;  /* 0x000000040b047825 */ /* 0x002fc800078e0004 */
[----:B------:R-:W-:Y:S01]  /*0800*/  IMAD.IADD R11, R2, 0x1, R7 ;  /* 0x00000001020b7824 */ /* 0x000fe200078e0207 */
[----:B------:R-:W-:-:S04]  /*0810*/  IADD3 R4, P1, PT, R4, 0x20, RZ ;  /* 0x0000002004047810 */ /* 0x000fc80007f3e0ff */
[----:B------:R-:W-:-:S09]  /*0820*/  IADD3.X R5, PT, PT, RZ, R5, RZ, P1, !PT ;  /* 0x00000005ff057210 */ /* 0x000fd20000ffe4ff */
.L_x_23:
[----:B------:R-:W2:Y:S04]  /*0830*/  LDL.S8 R26, [R11+-0x7] ;  /* 0xfffff9000b1a7983 */ /* 0x000ea80000100200 */
[----:B------:R-:W3:Y:S04]  /*0840*/  LDL.S8 R16, [R11+-0x6] ;  /* 0xfffffa000b107983 */ /* 0x000ee80000100200 */
[----:B------:R-:W4:Y:S04]  /*0850*/  LDG.E R23, desc[UR6][R4.64+-0x20] ;  /* 0xffffe00604177981 */ /* 0x000f28000c1e1900 */
[----:B------:R-:W5:Y:S04]  /*0860*/  LDL.S8 R24, [R11+-0x5] ;  /* 0xfffffb000b187983 */ /* 0x000f680000100200 */
[----:B------:R-:W5:Y:S04]  /*0870*/  LDG.E R17, desc[UR6][R4.64+-0x1c] ;  /* 0xffffe40604117981 */ /* 0x000f68000c1e1900 */
[----:B------:R-:W5:Y:S04]  /*0880*/  LDL.S8 R14, [R11+-0x4] ;  /* 0xfffffc000b0e7983 */ /* 0x000f680000100200 */
[----:B------:R-:W5:Y:S04]  /*0890*/  LDG.E R15, desc[UR6][R4.64+-0x18] ;  /* 0xffffe806040f7981 */ /* 0x000f68000c1e1900 */
[----:B------:R-:W5:Y:S04]  /*08a0*/  LDG.E R19, desc[UR6][R4.64+-0x14] ;  /* 0xffffec0604137981 */ /* 0x000f68000c1e1900 */
[----:B------:R-:W5:Y:S04]  /*08b0*/  LDL.S8 R18, [R11+-0x3] ;  /* 0xfffffd000b127983 */ /* 0x000f680000100200 */
[----:B------:R-:W5:Y:S04]  /*08c0*/  LDL.S8 R20, [R11+-0x2] ;  /* 0xfffffe000b147983 */ /* 0x000f680000100200 */
[----:B------:R-:W5:Y:S04]  /*08d0*/  LDL.S8 R21, [R11+-0x1] ;  /* 0xffffff000b157983 */ /* 0x000f680000100200 */
[----:B------:R-:W5:Y:S04]  /*08e0*/  LDG.E R25, desc[UR6][R4.64+-0xc] ;  /* 0xfffff40604197981 */ /* 0x000f68000c1e1900 */
[----:B------:R-:W5:Y:S01]  /*08f0*/  LDG.E R27, desc[UR6][R4.64+-0x8] ;  /* 0xfffff806041b7981 */ /* 0x000f62000c1e1900 */
[----:B--2---:R-:W1:Y:S08]  /*0900*/  I2F.S16 R26, R26 ;  /* 0x0000001a001a7306 */ /* 0x004e700000101400 */
[----:B---3--:R-:W2:Y:S01]  /*0910*/  I2F.S16 R16, R16 ;  /* 0x0000001000107306 */ /* 0x008ea20000101400 */
[----:B----4-:R-:W-:-:S02]  /*0920*/  FMUL R22, R10, R23 ;  /* 0x000000170a167220 */ /* 0x010fc40000400000 */
[----:B------:R-:W3:Y:S02]  /*0930*/  LDG.E R23, desc[UR6][R4.64+-0x10] ;  /* 0xfffff00604177981 */ /* 0x000ee4000c1e1900 */
[----:B-1----:R-:W-:-:S03]  /*0940*/  FFMA R13, -R22, R26, R13 ;  /* 0x0000001a160d7223 */ /* 0x002fc6000000010d */
[----:B-----5:R-:W1:Y:S01]  /*0950*/  I2F.S16 R24, R24 ;  /* 0x0000001800187306 */ /* 0x020e620000101400 */
[----:B------:R-:W-:Y:S01]  /*0960*/  FMUL R28, R10, R17 ;  /* 0x000000110a1c7220 */ /* 0x000fe20000400000 */
[----:B------:R-:W4:Y:S04]  /*0970*/  LDL.S8 R22, [R11] ;  /* 0x000000000b167983 */ /* 0x000f280000100200 */
[----:B------:R-:W5:Y:S01]  /*0980*/  LDG.E R17, desc[UR6][R4.64+-0x4] ;  /* 0xfffffc0604117981 */ /* 0x000f62000c1e1900 */
[----:B--2---:R-:W-:-:S03]  /*0990*/  FFMA R13, -R28, R16, R13 ;  /* 0x000000101c0d7223 */ /* 0x004fc6000000010d */
[----:B------:R-:W2:Y:S01]  /*09a0*/  LDL.S8 R16, [R11+0x1] ;  /* 0x000001000b107983 */ /* 0x000ea20000100200 */
[----:B------:R-:W0:Y:S01]  /*09b0*/  I2F.S16 R14, R14 ;  /* 0x0000000e000e7306 */ /* 0x000e220000101400 */
[----:B------:R-:W-:Y:S02]  /*09c0*/  FMUL R26, R10, R15 ;  /* 0x0000000f0a1a7220 */ /* 0x000fe40000400000 */
[----:B------:R-:W5:Y:S02]  /*09d0*/  LDG.E R15, desc[UR6][R4.64] ;  /* 0x00000006040f7981 */ /* 0x000f64000c1e1900 */
[----:B-1----:R-:W-:Y:S02]  /*09e0*/  FFMA R26, -R26, R24, R13 ;  /* 0x000000181a1a7223 */ /* 0x002fe4000000010d */
[----:B------:R-:W5:Y:S01]  /*09f0*/  LDL.S8 R13, [R11+0x2] ;  /* 0x000002000b0d7983 */ /* 0x000f620000100200 */
[----:B------:R-:W-:-:S04]  /*0a00*/  FMUL R19, R10, R19 ;  /* 0x000000130a137220 */ /* 0x000fc80000400000 */
[----:B0-----:R-:W-:Y:S02]  /*0a10*/  FFMA R26, -R19, R14, R26 ;  /* 0x0000000e131a7223 */ /* 0x001fe4000000011a */
[----:B------:R-:W5:Y:S01]  /*0a20*/  LDG.E R19, desc[UR6][R4.64+0x4] ;  /* 0x0000040604137981 */ /* 0x000f62000c1e1900 */
[----:B------:R-:W0:Y:S08]  /*0a30*/  I2F.S16 R18, R18 ;  /* 0x0000001200127306 */ /* 0x000e300000101400 */
[----:B------:R-:W1:Y:S01]  /*0a40*/  I2F.S16 R20, R20 ;  /* 0x0000001400147306 */ /* 0x000e620000101400 */
[C---:B------:R-:W-:Y:S01]  /*0a50*/  FMUL R24, R10.reuse, R25 ;  /* 0x000000190a187220 */ /* 0x040fe20000400000 */
[----:B------:R-:W5:Y:S06]  /*0a60*/  LDL.S8 R14, [R11+0x3] ;  /* 0x000003000b0e7983 */ /* 0x000f6c0000100200 */
[----:B------:R-:W2:Y:S01]  /*0a70*/  I2F.S16 R21, R21 ;  /* 0x0000001500157306 */ /* 0x000ea20000101400 */
[C---:B------:R-:W-:Y:S01]  /*0a80*/  FMUL R27, R10.reuse, R27 ;  /* 0x0000001b0a1b7220 */ /* 0x040fe20000400000 */
[----:B------:R-:W5:Y:S01]  /*0a90*/  LDG.E R25, desc[UR6][R4.64+0x18] ;  /* 0x0000180604197981 */ /* 0x000f62000c1e1900 */
[----:B---3--:R-:W-:-:S04]  /*0aa0*/  FMUL R23, R10, R23 ;  /* 0x000000170a177220 */ /* 0x008fc80000400000 */
[----:B0-----:R-:W-:Y:S02]  /*0ab0*/  FFMA R23, -R23, R18, R26 ;  /* 0x0000001217177223 */ /* 0x001fe4000000011a */
[----:B------:R-:W3:Y:S01]  /*0ac0*/  LDL.S8 R18, [R11+0x6] ;  /* 0x000006000b127983 */ /* 0x000ee20000100200 */
[----:B----4-:R-:W0:Y:S01]  /*0ad0*/  I2F.S16 R22, R22 ;  /* 0x0000001600167306 */ /* 0x010e220000101400 */
[----:B-1----:R-:W-:Y:S02]  /*0ae0*/  FFMA R24, -R24, R20, R23 ;  /* 0x0000001418187223 */ /* 0x002fe40000000117 */
[----:B------:R-:W4:Y:S05]  /*0af0*/  LDL.S8 R23, [R11+0x4] ;  /* 0x000004000b177983 */ /* 0x000f2a0000100200 */
[----:B--2---:R-:W1:Y:S01]  /*0b00*/  I2F.S16 R16, R16 ;  /* 0x0000001000107306 */ /* 0x004e620000101400 */
[----:B------:R-:W2:Y:S01]  /*0b10*/  LDL.S8 R20, [R11+0x5] ;  /* 0x000005000b147983 */ /* 0x000ea20000100200 */
[----:B------:R-:W-:Y:S01]  /*0b20*/  FFMA R27, -R27, R21, R24 ;  /* 0x000000151b1b7223 */ /* 0x000fe20000000118 */
[----:B-----5:R-:W-:-:S02]  /*0b30*/  FMUL R24, R10, R17 ;  /* 0x000000110a187220 */ /* 0x020fc40000400000 */
[----:B------:R-:W5:Y:S02]  /*0b40*/  LDG.E R21, desc[UR6][R4.64+0x8] ;  /* 0x0000080604157981 */ /* 0x000f64000c1e1900 */
[----:B0-----:R-:W-:Y:S02]  /*0b50*/  FFMA R27, -R24, R22, R27 ;  /* 0x00000016181b7223 */ /* 0x001fe4000000011b */
[----:B------:R-:W3:Y:S01]  /*0b60*/  LDG.E R17, desc[UR6][R4.64+0xc] ;  /* 0x00000c0604117981 */ /* 0x000ee2000c1e1900 */
[----:B------:R-:W-:Y:S01]  /*0b70*/  FMUL R24, R10, R15 ;  /* 0x0000000f0a187220 */ /* 0x000fe20000400000 */
[----:B------:R-:W0:Y:S02]  /*0b80*/  I2F.S16 R13, R13 ;  /* 0x0000000d000d7306 */ /* 0x000e240000101400 */
[----:B------:R-:W3:Y:S01]  /*0b90*/  LDL.S8 R22, [R11+0x7] ;  /* 0x000007000b167983 */ /* 0x000ee20000100200 */
[----:B-1----:R-:W-:-:S03]  /*0ba0*/  FFMA R24, -R24, R16, R27 ;  /* 0x0000001018187223 */ /* 0x002fc6000000011b */
[----:B------:R-:W3:Y:S04]  /*0bb0*/  LDG.E R15, desc[UR6][R4.64+0x10] ;  /* 0x00001006040f7981 */ /* 0x000ee8000c1e1900 */
[----:B------:R-:W3:Y:S01]  /*0bc0*/  LDL.S8 R16, [R11+0x8] ;  /* 0x000008000b107983 */ /* 0x000ee20000100200 */
[----:B------:R-:W-:-:S03]  /*0bd0*/  FMUL R19, R10, R19 ;  /* 0x000000130a137220 */ /* 0x000fc60000400000 */
[----:B------:R-:W3:Y:S01]  /*0be0*/  LDG.E R27, desc[UR6][R4.64+0x14] ;  /* 0x00001406041b7981 */ /* 0x000ee2000c1e1900 */
[----:B0-----:R-:W-:-:S03]  /*0bf0*/  FFMA R24, -R19, R13, R24 ;  /* 0x0000000d13187223 */ /* 0x001fc60000000118 */
[----:B------:R0:W3:Y:S01]  /*0c00*/  LDG.E R19, desc[UR6][R4.64+0x1c] ;  /* 0x00001c0604137981 */ /* 0x0000e2000c1e1900 */
[----:B------:R-:W1:Y:S01]  /*0c10*/  I2F.S16 R14, R14 ;  /* 0x0000000e000e7306 */ /* 0x000e620000101400 */
[----:B------:R-:W-:-:S05]  /*0c20*/  VIADD R12, R12, 0x10 ;  /* 0x000000100c0c7836 */ /* 0x000fca0000000000 */
[----:B------:R-:W-:Y:S02]  /*0c30*/  ISETP.NE.AND P1, PT, R12, RZ, PT ;  /* 0x000000ff0c00720c */ /* 0x000fe40003f25270 */
[----:B0-----:R-:W-:Y:S01]  /*0c40*/  IADD3 R4, P2, PT, R4, 0x40, RZ ;  /* 0x0000004004047810 */ /* 0x001fe20007f5e0ff */
[----:B------:R-:W-:Y:S01]  /*0c50*/  VIADD R0, R0, 0x10 ;  /* 0x0000001000007836 */ /* 0x000fe20000000000 */
[----:B------:R-:W-:Y:S02]  /*0c60*/  IADD3 R11, PT, PT, R11, 0x10, RZ ;  /* 0x000000100b0b7810 */ /* 0x000fe40007ffe0ff */
[----:B------:R-:W-:Y:S01]  /*0c70*/  IADD3.X R5, PT, PT, RZ, R5, RZ, P2, !PT ;  /* 0x00000005ff057210 */ /* 0x000fe200017fe4ff */
[----:B----4-:R-:W0:Y:S08]  /*0c80*/  I2F.S16 R23, R23 ;  /* 0x0000001700177306 */ /* 0x010e300000101400 */
[----:B--2---:R-:W2:Y:S01]  /*0c90*/  I2F.S16 R20, R20 ;  /* 0x0000001400147306 */ /* 0x004ea20000101400 */
[----:B-----5:R-:W-:-:S04]  /*0ca0*/  FMUL R21, R10, R21 ;  /* 0x000000150a157220 */ /* 0x020fc80000400000 */
[----:B-1----:R-:W-:-:S03]  /*0cb0*/  FFMA R24, -R21, R14, R24 ;  /* 0x0000000e15187223 */ /* 0x002fc60000000118 */
[----:B---3--:R-:W1:Y:S01]  /*0cc0*/  I2F.S16 R18, R18 ;  /* 0x0000001200127306 */ /* 0x008e620000101400 */
[----:B------:R-:W-:-:S04]  /*0cd0*/  FMUL R17, R10, R17 ;  /* 0x000000110a117220 */ /* 0x000fc80000400000 */
[----:B0-----:R-:W-:Y:S01]  /*0ce0*/  FFMA R17, -R17, R23, R24 ;  /* 0x0000001711117223 */ /* 0x001fe20000000118 */
[----:B------:R-:W-:Y:S02]  /*0cf0*/  FMUL R24, R10, R15 ;  /* 0x0000000f0a187220 */ /* 0x000fe40000400000 */
[----:B------:R-:W0:Y:S02]  /*0d00*/  I2F.S16 R22, R22 ;  /* 0x0000001600167306 */ /* 0x000e240000101400 */
[----:B--2---:R-:W-:Y:S01]  /*0d10*/  FFMA R17, -R24, R20, R17 ;  /* 0x0000001418117223 */ /* 0x004fe20000000111 */
[----:B------:R-:W-:-:S05]  /*0d20*/  FMUL R14, R10, R27 ;  /* 0x0000001b0a0e7220 */ /* 0x000fca0000400000 */
[----:B------:R-:W2:Y:S01]  /*0d30*/  I2F.S16 R16, R16 ;  /* 0x0000001000107306 */ /* 0x000ea20000101400 */
[----:B-1----:R-:W-:Y:S01]  /*0d40*/  FFMA R17, -R14, R18, R17 ;  /* 0x000000120e117223 */ /* 0x002fe20000000111 */
[C---:B------:R-:W-:Y:S01]  /*0d50*/  FMUL R14, R10.reuse, R25 ;  /* 0x000000190a0e7220 */ /* 0x040fe20000400000 */
[----:B------:R-:W-:-:S03]  /*0d60*/  FMUL R19, R10, R19 ;  /* 0x000000130a137220 */ /* 0x000fc60000400000 */
[----:B0-----:R-:W-:-:S04]  /*0d70*/  FFMA R14, -R14, R22, R17 ;  /* 0x000000160e0e7223 */ /* 0x001fc80000000111 */
[----:B--2---:R-:W-:Y:S01]  /*0d80*/  FFMA R13, -R19, R16, R14 ;  /* 0x00000010130d7223 */ /* 0x004fe2000000010e */
[----:B------:R-:W-:Y:S06]  /*0d90*/  @P1 BRA `(.L_x_23) ;  /* 0xfffffff800a41947 */ /* 0x000fec000383ffff */
.L_x_22:
[----:B------:R-:W-:Y:S01]  /*0da0*/  IMAD R11, R2, UR8, RZ ;  /* 0x00000008020b7c24 */ /* 0x000fe2000f8e02ff */
[----:B------:R-:W-:Y:S06]  /*0db0*/  @!P0 BRA `(.L_x_21) ;  /* 0x0000000400fc8947 */ /* 0x000fec0003800000 */
[----:B------:R-:W-:-:S05]  /*0dc0*/  IMAD.MOV R4, RZ, RZ, -R9 ;  /* 0x000000ffff047224 */ /* 0x000fca00078e0a09 */
[----:B------:R-:W-:-:S04]  /*0dd0*/  PRMT R4, R4, 0x7710, RZ ;  /* 0x0000771004047816 */ /* 0x000fc800000000ff */
[----:B0-----:R-:W-:-:S04]  /*0de0*/  IADD3 R4, PT, PT, R4, UR5, RZ ;  /* 0x0000000504047c10 */ /* 0x001fc8000fffe0ff */
[----:B------:R-:W-:-:S04]  /*0df0*/  LOP3.LUT R4, R4, 0xf, RZ, 0xc0, !PT ;  /* 0x0000000f04047812 */ /* 0x000fc800078ec0ff */
[C---:B------:R-:W-:Y:S01]  /*0e00*/  LOP3.LUT P0, RZ, R4.reuse, 0x7, RZ, 0xc0, !PT ;  /* 0x0000000704ff7812 */ /* 0x040fe2000780c0ff */
[----:B------:R-:W-:-:S05]  /*0e10*/  VIADD R5, R4, 0xffffffff ;  /* 0xffffffff04057836 */ /* 0x000fca0000000000 */
[----:B------:R-:W-:-:S13]  /*0e20*/  ISETP.GE.U32.AND P1, PT, R5, 0x7, PT ;  /* 0x000000070500780c */ /* 0x000fda0003f26070 */
[----:B------:R-:W-:Y:S05]  /*0e30*/  @!P1 BRA `(.L_x_24) ;  /* 0x0000000000c89947 */ /* 0x000fea0003800000 */
[----:B------:R-:W0:Y:S01]  /*0e40*/  LDC.64 R20, c[0x0][0x380] ;  /* 0x0000e000ff147b82 */ /* 0x000e220000000a00 */
[----:B------:R-:W-:Y:S01]  /*0e50*/  IADD3 R26, PT, PT, R1, R0, RZ ;  /* 0x00000000011a7210 */ /* 0x000fe20007ffe0ff */
[----:B------:R-:W-:-:S04]  /*0e60*/  IMAD.IADD R5, R11, 0x1, R0 ;  /* 0x000000010b057824 */ /* 0x000fc800078e0200 */
[----:B------:R-:W2:Y:S01]  /*0e70*/  LDL.S8 R27, [R26] ;  /* 0x000000001a1b7983 */ /* 0x000ea20000100200 */
[----:B------:R-:W-:-:S03]  /*0e80*/  IADD3 R14, P1, PT, R11, R0, RZ ;  /* 0x000000000b0e7210 */ /* 0x000fc60007f3e0ff */
[----:B------:R-:W3:Y:S04]  /*0e90*/  LDL.S8 R12, [R26+0x1] ;  /* 0x000001001a0c7983 */ /* 0x000ee80000100200 */
[----:B------:R-:W4:Y:S04]  /*0ea0*/  LDL.S8 R24, [R26+0x2] ;  /* 0x000002001a187983 */ /* 0x000f280000100200 */
[----:B------:R-:W5:Y:S04]  /*0eb0*/  LDL.S8 R19, [R26+0x3] ;  /* 0x000003001a137983 */ /* 0x000f680000100200 */
[----:B------:R-:W5:Y:S01]  /*0ec0*/  LDL.S8 R16, [R26+0x4] ;  /* 0x000004001a107983 */ /* 0x000f620000100200 */
[----:B0-----:R-:W-:-:S02]  /*0ed0*/  IMAD.WIDE.U32 R20, R5, 0x4, R20 ;  /* 0x0000000405147825 */ /* 0x001fc400078e0014 */
[----:B------:R-:W0:Y:S01]  /*0ee0*/  LDC.64 R4, c[0x0][0x380] ;  /* 0x0000e000ff047b82 */ /* 0x000e220000000a00 */
[----:B------:R-:W5:Y:S04]  /*0ef0*/  LDL.S8 R18, [R26+0x5] ;  /* 0x000005001a127983 */ /* 0x000f680000100200 */
[----:B------:R-:W3:Y:S01]  /*0f00*/  LDG.E R25, desc[UR6][R20.64] ;  /* 0x0000000614197981 */ /* 0x000ee2000c1e1900 */
[----:B------:R-:W-:-:S03]  /*0f10*/  IADD3.X R15, PT, PT, RZ, RZ, RZ, P1, !PT ;  /* 0x000000ffff0f7210 */ /* 0x000fc60000ffe4ff */
[----:B------:R-:W5:Y:S01]  /*0f20*/  LDL.S8 R20, [R26+0x7] ;  /* 0x000007001a147983 */ /* 0x000f620000100200 */
[----:B0-----:R-:W-:-:S04]  /*0f30*/  LEA R4, P1, R14, R4, 0x2 ;  /* 0x000000040e047211 */ /* 0x001fc800078210ff */
[----:B------:R-:W-:Y:S02]  /*0f40*/  LEA.HI.X R5, R14, R5, R15, 0x2, P1 ;  /* 0x000000050e057211 */ /* 0x000fe400008f140f */
[----:B------:R-:W5:Y:S04]  /*0f50*/  LDL.S8 R14, [R26+0x6] ;  /* 0x000006001a0e7983 */ /* 0x000f680000100200 */
[----:B------:R-:W5:Y:S04]  /*0f60*/  LDG.E R15, desc[UR6][R4.64+0x4] ;  /* 0x00000406040f7981 */ /* 0x000f68000c1e1900 */
[----:B------:R-:W5:Y:S04]  /*0f70*/  LDG.E R17, desc[UR6][R4.64+0x8] ;  /* 0x0000080604117981 */ /* 0x000f68000c1e1900 */
[----:B------:R-:W5:Y:S04]  /*0f80*/  LDG.E R23, desc[UR6][R4.64+0xc] ;  /* 0x00000c0604177981 */ /* 0x000f68000c1e1900 */
[----:B------:R-:W5:Y:S04]  /*0f90*/  LDG.E R21, desc[UR6][R4.64+0x10] ;  /* 0x0000100604157981 */ /* 0x000f68000c1e1900 */
[----:B------:R-:W5:Y:S01]  /*0fa0*/  LDG.E R29, desc[UR6][R4.64+0x1c] ;  /* 0x00001c06041d7981 */ /* 0x000f62000c1e1900 */
[----:B--2---:R-:W0:Y:S01]  /*0fb0*/  I2F.S16 R27, R27 ;  /* 0x0000001b001b7306 */ /* 0x004e220000101400 */
[----:B---3--:R-:W-:-:S02]  /*0fc0*/  FMUL R22, R10, R25 ;  /* 0x000000190a167220 */ /* 0x008fc40000400000 */
[----:B------:R-:W2:Y:S02]  /*0fd0*/  LDG.E R25, desc[UR6][R4.64+0x14] ;  /* 0x0000140604197981 */ /* 0x000ea4000c1e1900 */
[----:B0-----:R-:W-:Y:S02]  /*0fe0*/  FFMA R22, -R22, R27, R13 ;  /* 0x0000001b16167223 */ /* 0x001fe4000000010d */
[----:B------:R0:W3:Y:S01]  /*0ff0*/  LDG.E R13, desc[UR6][R4.64+0x18] ;  /* 0x00001806040d7981 */ /* 0x0000e2000c1e1900 */
[----:B------:R-:W1:Y:S08]  /*1000*/  I2F.S16 R12, R12 ;  /* 0x0000000c000c7306 */ /* 0x000e700000101400 */
[----:B----4-:R-:W4:Y:S08]  /*1010*/  I2F.S16 R24, R24 ;  /* 0x0000001800187306 */ /* 0x010f300000101400 */
[----:B-----5:R-:W5:Y:S01]  /*1020*/  I2F.S16 R19, R19 ;  /* 0x0000001300137306 */ /* 0x020f620000101400 */
[----:B------:R-:W-:-:S07]  /*1030*/  FMUL R15, R10, R15 ;  /* 0x0000000f0a0f7220 */ /* 0x000fce0000400000 */
[----:B------:R-:W5:Y:S01]  /*1040*/  I2F.S16 R16, R16 ;  /* 0x0000001000107306 */ /* 0x000f620000101400 */
[----:B-1----:R-:W-:Y:S01]  /*1050*/  FFMA R15, -R15, R12, R22 ;  /* 0x0000000c0f0f7223 */ /* 0x002fe20000000116 */
[C---:B------:R-:W-:Y:S01]  /*1060*/  FMUL R22, R10.reuse, R17 ;  /* 0x000000110a167220 */ /* 0x040fe20000400000 */
[----:B------:R-:W-:-:S05]  /*1070*/  FMUL R23, R10, R23 ;  /* 0x000000170a177220 */ /* 0x000fca0000400000 */
[----:B------:R-:W1:Y:S01]  /*1080*/  I2F.S16 R18, R18 ;  /* 0x0000001200127306 */ /* 0x000e620000101400 */
[----:B----4-:R-:W-:Y:S01]  /*1090*/  FFMA R22, -R22, R24, R15 ;  /* 0x0000001816167223 */ /* 0x010fe2000000010f */
[----:B0-----:R-:W-:-:S03]  /*10a0*/  FMUL R4, R10, R21 ;  /* 0x000000150a047220 */ /* 0x001fc60000400000 */
[----:B-----5:R-:W-:-:S03]  /*10b0*/  FFMA R23, -R23, R19, R22 ;  /* 0x0000001317177223 */ /* 0x020fc60000000116 */
[----:B------:R-:W0:Y:S01]  /*10c0*/  I2F.S16 R14, R14 ;  /* 0x0000000e000e7306 */ /* 0x000e220000101400 */
[----:B------:R-:W-:-:S07]  /*10d0*/  FFMA R23, -R4, R16, R23 ;  /* 0x0000001004177223 */ /* 0x000fce0000000117 */
[----:B------:R-:W4:Y:S01]  /*10e0*/  I2F.S16 R20, R20 ;  /* 0x0000001400147306 */ /* 0x000f220000101400 */
[----:B------:R-:W-:Y:S01]  /*10f0*/  FMUL R12, R10, R29 ;  /* 0x0000001d0a0c7220 */ /* 0x000fe20000400000 */
[----:B------:R-:W-:Y:S02]  /*1100*/  VIADD R0, R0, 0x8 ;  /* 0x0000000800007836 */ /* 0x000fe40000000000 */
[----:B--2---:R-:W-:-:S04]  /*1110*/  FMUL R4, R10, R25 ;  /* 0x000000190a047220 */ /* 0x004fc80000400000 */
[----:B-1----:R-:W-:Y:S01]  /*1120*/  FFMA R4, -R4, R18, R23 ;  /* 0x0000001204047223 */ /* 0x002fe20000000117 */
[----:B---3--:R-:W-:-:S04]  /*1130*/  FMUL R13, R10, R13 ;  /* 0x0000000d0a0d7220 */ /* 0x008fc80000400000 */
[----:B0-----:R-:W-:-:S04]  /*1140*/  FFMA R13, -R13, R14, R4 ;  /* 0x0000000e0d0d7223 */ /* 0x001fc80000000104 */
[----:B----4-:R-:W-:-:S07]  /*1150*/  FFMA R13, -R12, R20, R13 ;  /* 0x000000140c0d7223 */ /* 0x010fce000000010d */
.L_x_24:
[----:B------:R-:W-:Y:S05]  /*1160*/  @!P0 BRA `(.L_x_21) ;  /* 0x0000000400108947 */ /* 0x000fea0003800000 */
[----:B------:R-:W-:-:S04]  /*1170*/  IADD3 R4, PT, PT, RZ, -R8, RZ ;  /* 0x80000008ff047210 */ /* 0x000fc80007ffe0ff */
[----:B------:R-:W-:-:S05]  /*1180*/  PRMT R4, R4, 0x7710, RZ ;  /* 0x0000771004047816 */ /* 0x000fca00000000ff */
[----:B------:R-:W-:-:S05]  /*1190*/  VIADD R4, R4, UR5 ;  /* 0x0000000504047c36 */ /* 0x000fca0008000000 */
[----:B------:R-:W-:-:S04]  /*11a0*/  LOP3.LUT R4, R4, 0xffff, RZ, 0xc0, !PT ;  /* 0x0000ffff04047812 */ /* 0x000fc800078ec0ff */
[C---:B------:R-:W-:Y:S02]  /*11b0*/  LOP3.LUT R5, R4.reuse, 0x7, RZ, 0xc0, !PT ;  /* 0x0000000704057812 */ /* 0x040fe400078ec0ff */
[----:B------:R-:W-:Y:S02]  /*11c0*/  LOP3.LUT R12, R4, 0x3, RZ, 0xc0, !PT ;  /* 0x00000003040c7812 */ /* 0x000fe400078ec0ff */
[----:B------:R-:W-:Y:S02]  /*11d0*/  IADD3 R5, PT, PT, R5, -0x1, RZ ;  /* 0xffffffff05057810 */ /* 0x000fe40007ffe0ff */
[----:B------:R-:W-:Y:S02]  /*11e0*/  ISETP.NE.AND P0, PT, R12, RZ, PT ;  /* 0x000000ff0c00720c */ /* 0x000fe40003f05270 */
[----:B------:R-:W-:-:S13]  /*11f0*/  ISETP.GE.U32.AND P1, PT, R5, 0x3, PT ;  /* 0x000000030500780c */ /* 0x000fda0003f26070 */
[----:B------:R-:W-:Y:S05]  /*1200*/  @!P1 BRA `(.L_x_25) ;  /* 0x0000000000789947 */ /* 0x000fea0003800000 */
[----:B------:R-:W0:Y:S01]  /*1210*/  LDC.64 R14, c[0x0][0x380] ;  /* 0x0000e000ff0e7b82 */ /* 0x000e220000000a00 */
[----:B------:R-:W-:Y:S01]  /*1220*/  IMAD.IADD R20, R1, 0x1, R0 ;  /* 0x0000000101147824 */ /* 0x000fe200078e0200 */
[----:B------:R-:W-:-:S06]  /*1230*/  IADD3 R18, P1, PT, R11, R0, RZ ;  /* 0x000000000b127210 */ /* 0x000fcc0007f3e0ff */
[----:B------:R-:W1:Y:S01]  /*1240*/  LDC.64 R4, c[0x0][0x380] ;  /* 0x0000e000ff047b82 */ /* 0x000e620000000a00 */
[----:B------:R-:W2:Y:S01]  /*1250*/  LDL.S8 R17, [R20] ;  /* 0x0000000014117983 */ /* 0x000ea20000100200 */
[----:B------:R-:W-:Y:S01]  /*1260*/  IADD3 R19, PT, PT, R11, R0, RZ ;  /* 0x000000000b137210 */ /* 0x000fe20007ffe0ff */
[----:B------:R-:W-:Y:S02]  /*1270*/  IMAD.X R21, RZ, RZ, RZ, P1 ;  /* 0x000000ffff157224 */ /* 0x000fe400008e06ff */
[----:B------:R-:W3:Y:S04]  /*1280*/  LDL.S8 R16, [R20+0x1] ;  /* 0x0000010014107983 */ /* 0x000ee80000100200 */
[----:B------:R-:W4:Y:S04]  /*1290*/  LDL.S8 R22, [R20+0x2] ;  /* 0x0000020014167983 */ /* 0x000f280000100200 */
[----:B------:R-:W5:Y:S01]  /*12a0*/  LDL.S8 R24, [R20+0x3] ;  /* 0x0000030014187983 */ /* 0x000f620000100200 */
[----:B0-----:R-:W-:-:S06]  /*12b0*/  IMAD.WIDE.U32 R14, R19, 0x4, R14 ;  /* 0x00000004130e7825 */ /* 0x001fcc00078e000e */
[----:B------:R-:W5:Y:S01]  /*12c0*/  LDG.E R15, desc[UR6][R14.64] ;  /* 0x000000060e0f7981 */ /* 0x000f62000c1e1900 */
[----:B-1----:R-:W-:-:S04]  /*12d0*/  LEA R4, P1, R18, R4, 0x2 ;  /* 0x0000000412047211 */ /* 0x002fc800078210ff */
[----:B------:R-:W-:-:S05]  /*12e0*/  LEA.HI.X R5, R18, R5, R21, 0x2, P1 ;  /* 0x0000000512057211 */ /* 0x000fca00008f1415 */
[----:B------:R-:W5:Y:S04]  /*12f0*/  LDG.E R19, desc[UR6][R4.64+0x4] ;  /* 0x0000040604137981 */ /* 0x000f68000c1e1900 */
[----:B------:R-:W5:Y:S04]  /*1300*/  LDG.E R21, desc[UR6][R4.64+0x8] ;  /* 0x0000080604157981 */ /* 0x000f68000c1e1900 */
[----:B------:R-:W5:Y:S01]  /*1310*/  LDG.E R23, desc[UR6][R4.64+0xc] ;  /* 0x00000c0604177981 */ /* 0x000f62000c1e1900 */
[----:B------:R-:W-:Y:S01]  /*1320*/  IADD3 R0, PT, PT, R0, 0x4, RZ ;  /* 0x0000000400007810 */ /* 0x000fe20007ffe0ff */
[----:B--2---:R-:W0:Y:S08]  /*1330*/  I2F.S16 R17, R17 ;  /* 0x0000001100117306 */ /* 0x004e300000101400 */
[----:B---3--:R-:W1:Y:S08]  /*1340*/  I2F.S16 R16, R16 ;  /* 0x0000001000107306 */ /* 0x008e700000101400 */
[----:B----4-:R-:W2:Y:S01]  /*1350*/  I2F.S16 R22, R22 ;  /* 0x0000001600167306 */ /* 0x010ea20000101400 */
[----:B-----5:R-:W-:-:S07]  /*1360*/  FMUL R18, R10, R15 ;  /* 0x0000000f0a127220 */ /* 0x020fce0000400000 */
[----:B------:R-:W3:Y:S01]  /*1370*/  I2F.S16 R24, R24 ;  /* 0x0000001800187306 */ /* 0x000ee20000101400 */
[----:B0-----:R-:W-:Y:S01]  /*1380*/  FFMA R18, -R18, R17, R13 ;  /* 0x0000001112127223 */ /* 0x001fe2000000010d */
[----:B------:R-:W-:-:S04]  /*1390*/  FMUL R19, R10, R19 ;  /* 0x000000130a137220 */ /* 0x000fc80000400000 */
[----:B-1----:R-:W-:Y:S01]  /*13a0*/  FFMA R18, -R19, R16, R18 ;  /* 0x0000001013127223 */ /* 0x002fe20000000112 */
[C---:B------:R-:W-:Y:S01]  /*13b0*/  FMUL R21, R10.reuse, R21 ;  /* 0x000000150a157220 */ /* 0x040fe20000400000 */
[----:B------:R-:W-:-:S03]  /*13c0*/  FMUL R23, R10, R23 ;  /* 0x000000170a177220 */ /* 0x000fc60000400000 */
[----:B--2---:R-:W-:-:S04]  /*13d0*/  FFMA R18, -R21, R22, R18 ;  /* 0x0000001615127223 */ /* 0x004fc80000000112 */
[----:B---3--:R-:W-:-:S07]  /*13e0*/  FFMA R13, -R23, R24, R18 ;  /* 0x00000018170d7223 */ /* 0x008fce0000000112 */
.L_x_25:
[----:B------:R-:W-:Y:S05]  /*13f0*/  @!P0 BRA `(.L_x_21) ;  /* 0x00000000006c8947 */ /* 0x000fea0003800000 */
[----:B------:R-:W0:Y:S01]  /*1400*/  LDC.64 R4, c[0x0][0x380] ;  /* 0x0000e000ff047b82 */ /* 0x000e220000000a00 */
[----:B------:R-:W-:Y:S01]  /*1410*/  IMAD.IADD R17, R1, 0x1, R0 ;  /* 0x0000000101117824 */ /* 0x000fe200078e0200 */
[----:B------:R-:W-:-:S04]  /*1420*/  IADD3 R15, PT, PT, R11, R0, RZ ;  /* 0x000000000b0f7210 */ /* 0x000fc80007ffe0ff */
[----:B------:R-:W2:Y:S01]  /*1430*/  LDL.S8 R16, [R17] ;  /* 0x0000000011107983 */ /* 0x000ea20000100200 */
[----:B0-----:R-:W-:-:S06]  /*1440*/  IMAD.WIDE.U32 R4, R15, 0x4, R4 ;  /* 0x000000040f047825 */ /* 0x001fcc00078e0004 */
[----:B------:R-:W3:Y:S01]  /*1450*/  LDG.E R5, desc[UR6][R4.64] ;  /* 0x0000000604057981 */ /* 0x000ee2000c1e1900 */
[----:B------:R-:W-:Y:S01]  /*1460*/  ISETP.NE.AND P0, PT, R12, 0x1, PT ;  /* 0x000000010c00780c */ /* 0x000fe20003f05270 */
[----:B--2---:R-:W0:Y:S01]  /*1470*/  I2F.S16 R16, R16 ;  /* 0x0000001000107306 */ /* 0x004e220000101400 */
[----:B---3--:R-:W-:-:S04]  /*1480*/  FMUL R14, R10, R5 ;  /* 0x000000050a0e7220 */ /* 0x008fc80000400000 */
[----:B0-----:R-:W-:-:S07]  /*1490*/  FFMA R13, -R14, R16, R13 ;  /* 0x000000100e0d7223 */ /* 0x001fce000000010d */
[----:B------:R-:W-:Y:S05]  /*14a0*/  @!P0 BRA `(.L_x_21) ;  /* 0x0000000000408947 */ /* 0x000fea0003800000 */
[----:B------:R-:W0:Y:S01]  /*14b0*/  LDC.64 R4, c[0x0][0x380] ;  /* 0x0000e000ff047b82 */ /* 0x000e220000000a00 */
[----:B------:R-:W-:Y:S02]  /*14c0*/  ISETP.NE.AND P0, PT, R12, 0x2, PT ;  /* 0x000000020c00780c */ /* 0x000fe40003f05270 */
[----:B------:R-:W-:Y:S01]  /*14d0*/  IADD3 R11, P1, PT, R11, R0, RZ ;  /* 0x000000000b0b7210 */ /* 0x000fe20007f3e0ff */
[----:B------:R-:W2:Y:S04]  /*14e0*/  LDL.S8 R12, [R17+0x1] ;  /* 0x00000100110c7983 */ /* 0x000ea80000100200 */
[----:B------:R-:W-:-:S06]  /*14f0*/  IMAD.X R0, RZ, RZ, RZ, P1 ;  /* 0x000000ffff007224 */ /* 0x000fcc00008e06ff */
[----:B------:R-:W3:Y:S01]  /*1500*/  @P0 LDL.S8 R14, [R17+0x2] ;  /* 0x00000200110e0983 */ /* 0x000ee20000100200 */
[----:B0-----:R-:W-:-:S04]  /*1510*/  LEA R4, P1, R11, R4, 0x2 ;  /* 0x000000040b047211 */ /* 0x001fc800078210ff */
[----:B------:R-:W-:-:S05]  /*1520*/  LEA.HI.X R5, R11, R5, R0, 0x2, P1 ;  /* 0x000000050b057211 */ /* 0x000fca00008f1400 */
[----:B------:R-:W4:Y:S04]  /*1530*/  LDG.E R11, desc[UR6][R4.64+0x4] ;  /* 0x00000406040b7981 */ /* 0x000f28000c1e1900 */
[----:B------:R-:W5:Y:S01]  /*1540*/  @P0 LDG.E R15, desc[UR6][R4.64+0x8] ;  /* 0x00000806040f0981 */ /* 0x000f62000c1e1900 */
[----:B--2---:R-:W0:Y:S08]  /*1550*/  I2F.S16 R12, R12 ;  /* 0x0000000c000c7306 */ /* 0x004e300000101400 */
[----:B---3--:R-:W1:Y:S01]  /*1560*/  @P0 I2F.S16 R14, R14 ;  /* 0x0000000e000e0306 */ /* 0x008e620000101400 */
[C---:B----4-:R-:W-:Y:S01]  /*1570*/  FMUL R0, R10.reuse, R11 ;  /* 0x0000000b0a007220 */ /* 0x050fe20000400000 */
[----:B-----5:R-:W-:-:S03]  /*1580*/  @P0 FMUL R10, R10, R15 ;  /* 0x0000000f0a0a0220 */ /* 0x020fc60000400000 */
[----:B0-----:R-:W-:-:S04]  /*1590*/  FFMA R13, -R0, R12, R13 ;  /* 0x0000000c000d7223 */ /* 0x001fc8000000010d */
[----:B-1----:R-:W-:-:S07]  /*15a0*/  @P0 FFMA R13, -R10, R14, R13 ;  /* 0x0000000e0a0d0223 */ /* 0x002fce000000010d */
.L_x_21:
[----:B0-----:R-:W-:Y:S05]  /*15b0*/  BSYNC.RECONVERGENT B0 ;  /* 0x0000000000007941 */ /* 0x001fea0003800200 */
.L_x_20:
[----:B------:R-:W-:Y:S01]  /*15c0*/  IADD3 R2, PT, PT, R2, 0x1, RZ ;  /* 0x0000000102027810 */ /* 0x000fe20007ffe0ff */
[----:B------:R-:W-:Y:S01]  /*15d0*/  VIADD R9, R9, 0x1 ;  /* 0x0000000109097836 */ /* 0x000fe20000000000 */
[----:B------:R-:W-:Y:S02]  /*15e0*/  IADD3 R8, PT, PT, R8, 0x1, RZ ;  /* 0x0000000108087810 */ /* 0x000fe40007ffe0ff */
[----:B------:R-:W-:-:S13]  /*15f0*/  ISETP.NE.AND P0, PT, R2, UR8, PT ;  /* 0x0000000802007c0c */ /* 0x000fda000bf05270 */
[----:B------:R-:W-:Y:S05]  /*1600*/  @P0 BRA `(.L_x_26) ;  /* 0xfffffff000300947 */ /* 0x000fea000383ffff */
.L_x_14:
[----:B------:R-:W0:Y:S02]  /*1610*/  LDCU.64 UR8, c[0x0][0x390] ;  /* 0x00007200ff0877ac */ /* 0x000e240008000a00 */
[----:B0-----:R-:W-:-:S04]  /*1620*/  LEA R2, P0, R3, UR8, 0x2 ;  /* 0x0000000803027c11 */ /* 0x001fc8000f8010ff */
[----:B------:R-:W-:-:S05]  /*1630*/  LEA.HI.X R3, R3, UR9, R6, 0x2, P0 ;  /* 0x0000000903037c11 */ /* 0x000fca00080f1406 */
[----:B------:R-:W-:Y:S01]  /*1640*/  STG.E desc[UR6][R2.64], R13 ;  /* 0x0000000d02007986 */ /* 0x000fe2000c101906 */
[----:B------:R-:W-:Y:S05]  /*1650*/  EXIT ;  /* 0x000000000000794d */ /* 0x000fea0003800000 */
.L_x_27:
        /* <DEDUP_REMOVED lines=10> */
.L_x_57:


//--------------------- .text._Z6searchIdEvPT_iiS1_Pll --------------------------
	.section	.text._Z6searchIdEvPT_iiS1_Pll,"ax",@progbits
	.align	128
        .global         _Z6searchIdEvPT_iiS1_Pll
        .type           _Z6searchIdEvPT_iiS1_Pll,@function
        .size           _Z6searchIdEvPT_iiS1_Pll,(.L_x_58 - _Z6searchIdEvPT_iiS1_Pll)
        .other          _Z6searchIdEvPT_iiS1_Pll,@"STO_CUDA_ENTRY STV_DEFAULT"
_Z6searchIdEvPT_iiS1_Pll:
.text._Z6searchIdEvPT_iiS1_Pll:
        /* <DEDUP_REMOVED lines=9> */
[----:B------:R-:W0:Y:S01]  /*0090*/  LDC.64 R8, c[0x0][0x398] ;  /* 0x0000e600ff087b82 */ /* 0x000e220000000a00 */
[----:B------:R-:W1:Y:S01]  /*00a0*/  LDCU.64 UR4, c[0x0][0x3a0] ;  /* 0x00007400ff0477ac */ /* 0x000e620008000a00 */
[----:B------:R-:W-:Y:S02]  /*00b0*/  SHF.R.S32.HI R4, RZ, 0x1f, R3 ;  /* 0x0000001fff047819 */ /* 0x000fe40000011403 */
[----:B------:R-:W-:Y:S01]  /*00c0*/  CS2R R18, SRZ ;  /* 0x0000000000127805 */ /* 0x000fe2000001ff00 */
[----:B------:R-:W2:Y:S01]  /*00d0*/  LDCU.64 UR6, c[0x0][0x358] ;  /* 0x00006b00ff0677ac */ /* 0x000ea20008000a00 */
[C---:B-1----:R-:W-:Y:S01]  /*00e0*/  IADD3 R6, P0, PT, R3.reuse, UR4, RZ ;  /* 0x0000000403067c10 */ /* 0x042fe2000ff1e0ff */
[----:B------:R-:W1:Y:S03]  /*00f0*/  LDCU UR4, c[0x0][0x388] ;  /* 0x00007100ff0477ac */ /* 0x000e660008000800 */
[----:B------:R-:W-:Y:S01]  /*0100*/  IADD3.X R7, PT, PT, R4, UR5, RZ, P0, !PT ;  /* 0x0000000504077c10 */ /* 0x000fe200087fe4ff */
[----:B0-----:R-:W-:-:S05]  /*0110*/  IMAD.WIDE R8, R3, 0x8, R8 ;  /* 0x0000000803087825 */ /* 0x001fca00078e0208 */
[----:B--2---:R0:W-:Y:S01]  /*0120*/  STG.E.64 desc[UR6][R8.64], R6 ;  /* 0x0000000608007986 */ /* 0x0041e2000c101b06 */
[----:B-1----:R-:W-:-:S09]  /*0130*/  UISETP.GE.AND UP0, UPT, UR4, 0x1, UPT ;  /* 0x000000010400788c */ /* 0x002fd2000bf06270 */
[----:B------:R-:W-:Y:S05]  /*0140*/  BRA.U !UP0, `(.L_x_28) ;  /* 0x0000001508407547 */ /* 0x000fea000b800000 */
        /* <DEDUP_REMOVED lines=8> */
.L_x_30:
[----:B------:R-:W-:Y:S01]  /*01d0*/  VIADD R13, R2, 0x4 ;  /* 0x00000004020d7836 */ /* 0x000fe20000000000 */
[--C-:B------:R-:W-:Y:S01]  /*01e0*/  SHF.R.U64 R12, R6, R2, R7.reuse ;  /* 0x00000002060c7219 */ /* 0x100fe20000001207 */
[C---:B------:R-:W-:Y:S02]  /*01f0*/  VIADD R15, R2.reuse, 0x5 ;  /* 0x00000005020f7836 */ /* 0x040fe40000000000 */
[----:B------:R-:W-:Y:S01]  /*0200*/  VIADD R17, R2, 0x6 ;  /* 0x0000000602117836 */ /* 0x000fe20000000000 */
[--C-:B------:R-:W-:Y:S01]  /*0210*/  SHF.R.U64 R10, R6, R13, R7.reuse ;  /* 0x0000000d060a7219 */ /* 0x100fe20000001207 */
[----:B------:R-:W-:Y:S01]  /*0220*/  VIADD R19, R2, 0x7 ;  /* 0x0000000702137836 */ /* 0x000fe20000000000 */
[--C-:B------:R-:W-:Y:S01]  /*0230*/  SHF.R.U64 R15, R6, R15, R7.reuse ;  /* 0x0000000f060f7219 */ /* 0x100fe20000001207 */
[----:B------:R-:W-:Y:S01]  /*0240*/  VIADD R5, R2, 0x1 ;  /* 0x0000000102057836 */ /* 0x000fe20000000000 */
[--C-:B0-----:R-:W-:Y:S01]  /*0250*/  SHF.R.U64 R8, R6, R17, R7.reuse ;  /* 0x0000001106087219 */ /* 0x101fe20000001207 */
[----:B------:R-:W-:Y:S01]  /*0260*/  VIADD R9, R2, 0x2 ;  /* 0x0000000202097836 */ /* 0x000fe20000000000 */
        /* <DEDUP_REMOVED lines=23> */
[----:B-1----:R-:W-:Y:S05]  /*03e0*/  @P0 BRA `(.L_x_30) ;  /* 0xfffffffc00780947 */ /* 0x002fea000383ffff */
.L_x_29:
[----:B------:R-:W-:Y:S05]  /*03f0*/  BRA.U !UP1, `(.L_x_31) ;  /* 0x0000000109a07547 */ /* 0x000fea000b800000 */
[----:B------:R-:W1:Y:S01]  /*0400*/  LDC R12, c[0x0][0x388] ;  /* 0x0000e200ff0c7b82 */ /* 0x000e620000000800 */
[----:B------:R-:W-:Y:S01]  /*0410*/  UISETP.GE.U32.AND UP0, UPT, UR5, 0x4, UPT ;  /* 0x000000040500788c */ /* 0x000fe2000bf06070 */
[----:B-1----:R-:W-:-:S04]  /*0420*/  LOP3.LUT R13, R12, 0x3, RZ, 0xc0, !PT ;  /* 0x000000030c0d7812 */ /* 0x002fc800078ec0ff */
[----:B------:R-:W-:-:S04]  /*0430*/  ISETP.NE.AND P0, PT, R13, RZ, PT ;  /* 0x000000ff0d00720c */ /* 0x000fc80003f05270 */
[----:B------:R-:W-:Y:S09]  /*0440*/  BRA.U !UP0, `(.L_x_32) ;  /* 0x0000000108447547 */ /* 0x000ff2000b800000 */
[----:B0-----:R-:W-:Y:S01]  /*0450*/  VIADD R9, R0, 0x2 ;  /* 0x0000000200097836 */ /* 0x001fe20000000000 */
[--C-:B------:R-:W-:Y:S01]  /*0460*/  SHF.R.U64 R2, R6, R0, R7.reuse ;  /* 0x0000000006027219 */ /* 0x100fe20000001207 */
[C---:B------:R-:W-:Y:S02]  /*0470*/  VIADD R5, R0.reuse, 0x1 ;  /* 0x0000000100057836 */ /* 0x040fe40000000000 */
[----:B------:R-:W-:Y:S01]  /*0480*/  VIADD R11, R0, 0x3 ;  /* 0x00000003000b7836 */ /* 0x000fe20000000000 */
[C-C-:B------:R-:W-:Y:S01]  /*0490*/  SHF.R.U64 R8, R6.reuse, R9, R7.reuse ;  /* 0x0000000906087219 */ /* 0x140fe20000001207 */
[----:B------:R-:W-:Y:S01]  /*04a0*/  IMAD.IADD R10, R1, 0x1, R0 ;  /* 0x00000001010a7824 */ /* 0x000fe200078e0200 */
[--C-:B------:R-:W-:Y:S01]  /*04b0*/  SHF.R.U64 R5, R6, R5, R7.reuse ;  /* 0x0000000506057219 */ /* 0x100fe20000001207 */
        /* <DEDUP_REMOVED lines=10> */
.L_x_32:
[----:B------:R-:W-:Y:S05]  /*0560*/  @!P0 BRA `(.L_x_31) ;  /* 0x0000000000448947 */ /* 0x000fea0003800000 */
[----:B------:R-:W-:Y:S02]  /*0570*/  ISETP.NE.AND P0, PT, R13, 0x1, PT ;  /* 0x000000010d00780c */ /* 0x000fe40003f05270 */
[----:B-1----:R-:W-:-:S04]  /*0580*/  LOP3.LUT R2, R12, 0x1, RZ, 0xc0, !PT ;  /* 0x000000010c027812 */ /* 0x002fc800078ec0ff */
[----:B------:R-:W-:-:S07]  /*0590*/  ISETP.NE.U32.AND P1, PT, R2, 0x1, PT ;  /* 0x000000010200780c */ /* 0x000fce0003f25070 */
[----:B------:R-:W-:Y:S06]  /*05a0*/  @!P0 BRA `(.L_x_33) ;  /* 0x0000000000248947 */ /* 0x000fec0003800000 */
[----:B------:R-:W-:Y:S01]  /*05b0*/  VIADD R5, R0, 0x1 ;  /* 0x0000000100057836 */ /* 0x000fe20000000000 */
[----:B------:R-:W-:-:S04]  /*05c0*/  SHF.R.U64 R2, R6, R0, R7 ;  /* 0x0000000006027219 */ /* 0x000fc80000001207 */
[----:B0-----:R-:W-:Y:S01]  /*05d0*/  SHF.R.U64 R8, R6, R5, R7 ;  /* 0x0000000506087219 */ /* 0x001fe20000001207 */
[----:B------:R-:W-:Y:S01]  /*05e0*/  IMAD.IADD R5, R1, 0x1, R0 ;  /* 0x0000000101057824 */ /* 0x000fe200078e0200 */
[----:B------:R-:W-:Y:S01]  /*05f0*/  LOP3.LUT R2, R2, 0x1, RZ, 0xc0, !PT ;  /* 0x0000000102027812 */ /* 0x000fe200078ec0ff */
[----:B------:R-:W-:Y:S01]  /*0600*/  VIADD R0, R0, 0x2 ;  /* 0x0000000200007836 */ /* 0x000fe20000000000 */
[----:B------:R-:W-:-:S03]  /*0610*/  LOP3.LUT R8, R8, 0x1, RZ, 0xc0, !PT ;  /* 0x0000000108087812 */ /* 0x000fc600078ec0ff */
[----:B------:R1:W-:Y:S04]  /*0620*/  STL.U8 [R5], R2 ;  /* 0x0000000205007387 */ /* 0x0003e80000100000 */
[----:B------:R1:W-:Y:S02]  /*0630*/  STL.U8 [R5+0x1], R8 ;  /* 0x0000010805007387 */ /* 0x0003e40000100000 */
.L_x_33:
[----:B0-----:R-:W-:Y:S01]  /*0640*/  @!P1 SHF.R.U64 R6, R6, R0, R7 ;  /* 0x0000000006069219 */ /* 0x001fe20000001207 */
[----:B-1----:R-:W-:-:S03]  /*0650*/  @!P1 IMAD.IADD R5, R1, 0x1, R0 ;  /* 0x0000000101059824 */ /* 0x002fc600078e0200 */
[----:B------:R-:W-:-:S05]  /*0660*/  @!P1 LOP3.LUT R0, R6, 0x1, RZ, 0xc0, !PT ;  /* 0x0000000106009812 */ /* 0x000fca00078ec0ff */
[----:B------:R2:W-:Y:S02]  /*0670*/  @!P1 STL.U8 [R5], R0 ;  /* 0x0000000005009387 */ /* 0x0005e40000100000 */
.L_x_31:
[----:B------:R-:W3:Y:S01]  /*0680*/  LDCU UR4, c[0x0][0x388] ;  /* 0x00007100ff0477ac */ /* 0x000ee20008000800 */
[----:B-1----:R-:W-:Y:S01]  /*0690*/  IMAD.MOV.U32 R2, RZ, RZ, RZ ;  /* 0x000000ffff027224 */ /* 0x002fe200078e00ff */
[----:B--2---:R-:W-:Y:S02]  /*06a0*/  PRMT R5, RZ, 0x7610, R5 ;  /* 0x00007610ff057816 */ /* 0x004fe40000000005 */
[----:B------:R-:W-:Y:S02]  /*06b0*/  CS2R R18, SRZ ;  /* 0x0000000000127805 */ /* 0x000fe4000001ff00 */
[----:B0-----:R-:W-:Y:S01]  /*06c0*/  PRMT R6, RZ, 0x7610, R6 ;  /* 0x00007610ff067816 */ /* 0x001fe20000000006 */
[----:B------:R-:W0:Y:S01]  /*06d0*/  LDCU.U16 UR5, c[0x0][0x388] ;  /* 0x00007100ff0577ac */ /* 0x000e220008000400 */
[----:B---3--:R-:W-:-:S12]  /*06e0*/  UIADD3 UR4, UPT, UPT, UR4, 0x1, URZ ;  /* 0x0000000104047890 */ /* 0x008fd8000fffe0ff */
.L_x_40:
        /* <DEDUP_REMOVED lines=24> */
.L_x_37:
        /* <DEDUP_REMOVED lines=87> */
.L_x_36:
        /* <DEDUP_REMOVED lines=60> */
.L_x_38:
        /* <DEDUP_REMOVED lines=41> */
.L_x_39:
        /* <DEDUP_REMOVED lines=28> */
.L_x_35:
[----:B0-----:R-:W-:Y:S05]  /*15f0*/  BSYNC.RECONVERGENT B0 ;  /* 0x0000000000007941 */ /* 0x001fea0003800200 */
.L_x_34:
[----:B------:R-:W-:Y:S02]  /*1600*/  VIADD R2, R2, 0x1 ;  /* 0x0000000102027836 */ /* 0x000fe40000000000 */
[----:B------:R-:W-:Y:S02]  /*1610*/  VIADD R6, R6, 0x1 ;  /* 0x0000000106067836 */ /* 0x000fe40000000000 */
[----:B------:R-:W-:Y:S01]  /*1620*/  VIADD R5, R5, 0x1 ;  /* 0x0000000105057836 */ /* 0x000fe20000000000 */
[----:B------:R-:W-:-:S13]  /*1630*/  ISETP.NE.AND P0, PT, R2, UR8, PT ;  /* 0x0000000802007c0c */ /* 0x000fda000bf05270 */
[----:B------:R-:W-:Y:S05]  /*1640*/  @P0 BRA `(.L_x_40) ;  /* 0xfffffff000280947 */ /* 0x000fea000383ffff */
.L_x_28:
[----:B------:R-:W2:Y:S02]  /*1650*/  LDCU.64 UR8, c[0x0][0x390] ;  /* 0x00007200ff0877ac */ /* 0x000ea40008000a00 */
[----:B--2---:R-:W-:-:S04]  /*1660*/  LEA R2, P0, R3, UR8, 0x3 ;  /* 0x0000000803027c11 */ /* 0x004fc8000f8018ff */
[----:B------:R-:W-:-:S05]  /*1670*/  LEA.HI.X R3, R3, UR9, R4, 0x3, P0 ;  /* 0x0000000903037c11 */ /* 0x000fca00080f1c04 */
[----:B------:R-:W-:Y:S01]  /*1680*/  STG.E.64 desc[UR6][R2.64], R18 ;  /* 0x0000001202007986 */ /* 0x000fe2000c101b06 */
[----:B------:R-:W-:Y:S05]  /*1690*/  EXIT ;  /* 0x000000000000794d */ /* 0x000fea0003800000 */
.L_x_41:
        /* <DEDUP_REMOVED lines=14> */
.L_x_58:


//--------------------- .text._Z6searchIfEvPT_iiS1_Pll --------------------------
	.section	.text._Z6searchIfEvPT_iiS1_Pll,"ax",@progbits
	.align	128
        .global         _Z6searchIfEvPT_iiS1_Pll
        .type           _Z6searchIfEvPT_iiS1_Pll,@function
        .size           _Z6searchIfEvPT_iiS1_Pll,(.L_x_59 - _Z6searchIfEvPT_iiS1_Pll)
        .other          _Z6searchIfEvPT_iiS1_Pll,@"STO_CUDA_ENTRY STV_DEFAULT"
_Z6searchIfEvPT_iiS1_Pll:
.text._Z6searchIfEvPT_iiS1_Pll:
        /* <DEDUP_REMOVED lines=11> */
[----:B------:R-:W-:Y:S01]  /*00b0*/  SHF.R.S32.HI R6, RZ, 0x1f, R3 ;  /* 0x0000001fff067819 */ /* 0x000fe20000011403 */
[----:B------:R-:W-:Y:S01]  /*00c0*/  IMAD.MOV.U32 R13, RZ, RZ, RZ ;  /* 0x000000ffff0d7224 */ /* 0x000fe200078e00ff */
        /* <DEDUP_REMOVED lines=16> */
.L_x_44:
[C---:B------:R-:W-:Y:S01]  /*01d0*/  IADD3 R13, PT, PT, R2.reuse, 0x4, RZ ;  /* 0x00000004020d7810 */ /* 0x040fe20007ffe0ff */
[C---:B------:R-:W-:Y:S01]  /*01e0*/  VIADD R15, R2.reuse, 0x5 ;  /* 0x00000005020f7836 */ /* 0x040fe20000000000 */
[C---:B------:R-:W-:Y:S01]  /*01f0*/  IADD3 R19, PT, PT, R2.reuse, 0x7, RZ ;  /* 0x0000000702137810 */ /* 0x040fe20007ffe0ff */
[----:B------:R-:W-:Y:S01]  /*0200*/  VIADD R17, R2, 0x6 ;  /* 0x0000000602117836 */ /* 0x000fe20000000000 */
[--C-:B------:R-:W-:Y:S01]  /*0210*/  SHF.R.U64 R12, R4, R2, R5.reuse ;  /* 0x00000002040c7219 */ /* 0x100fe20000001205 */
[C---:B------:R-:W-:Y:S01]  /*0220*/  VIADD R7, R2.reuse, 0x1 ;  /* 0x0000000102077836 */ /* 0x040fe20000000000 */
[C---:B------:R-:W-:Y:S01]  /*0230*/  IADD3 R11, PT, PT, R2.reuse, 0x3, RZ ;  /* 0x00000003020b7810 */ /* 0x040fe20007ffe0ff */
[----:B0-----:R-:W-:Y:S01]  /*0240*/  VIADD R9, R2, 0x2 ;  /* 0x0000000202097836 */ /* 0x001fe20000000000 */
        /* <DEDUP_REMOVED lines=26> */
.L_x_43:
[----:B------:R-:W-:Y:S05]  /*03f0*/  BRA.U !UP1, `(.L_x_45) ;  /* 0x0000000109a07547 */ /* 0x000fea000b800000 */
[----:B------:R-:W1:Y:S01]  /*0400*/  LDC R12, c[0x0][0x388] ;  /* 0x0000e200ff0c7b82 */ /* 0x000e620000000800 */
[----:B------:R-:W-:Y:S01]  /*0410*/  UISETP.GE.U32.AND UP0, UPT, UR5, 0x4, UPT ;  /* 0x000000040500788c */ /* 0x000fe2000bf06070 */
[----:B-1----:R-:W-:-:S04]  /*0420*/  LOP3.LUT R13, R12, 0x3, RZ, 0xc0, !PT ;  /* 0x000000030c0d7812 */ /* 0x002fc800078ec0ff */
[----:B------:R-:W-:-:S04]  /*0430*/  ISETP.NE.AND P0, PT, R13, RZ, PT ;  /* 0x000000ff0d00720c */ /* 0x000fc80003f05270 */
[----:B------:R-:W-:Y:S09]  /*0440*/  BRA.U !UP0, `(.L_x_46) ;  /* 0x0000000108447547 */ /* 0x000ff2000b800000 */
[C---:B0-----:R-:W-:Y:S01]  /*0450*/  VIADD R9, R0.reuse, 0x2 ;  /* 0x0000000200097836 */ /* 0x041fe20000000000 */
[C---:B------:R-:W-:Y:S01]  /*0460*/  IADD3 R7, PT, PT, R0.reuse, 0x1, RZ ;  /* 0x0000000100077810 */ /* 0x040fe20007ffe0ff */
[----:B------:R-:W-:Y:S01]  /*0470*/  VIADD R11, R0, 0x3 ;  /* 0x00000003000b7836 */ /* 0x000fe20000000000 */
[CCC-:B------:R-:W-:Y:S02]  /*0480*/  SHF.R.U64 R2, R4.reuse, R0.reuse, R5.reuse ;  /* 0x0000000004027219 */ /* 0x1c0fe40000001205 */
        /* <DEDUP_REMOVED lines=13> */
.L_x_46:
[----:B------:R-:W-:Y:S05]  /*0560*/  @!P0 BRA `(.L_x_45) ;  /* 0x0000000000448947 */ /* 0x000fea0003800000 */
[----:B------:R-:W-:Y:S02]  /*0570*/  ISETP.NE.AND P0, PT, R13, 0x1, PT ;  /* 0x000000010d00780c */ /* 0x000fe40003f05270 */
[----:B-1----:R-:W-:-:S04]  /*0580*/  LOP3.LUT R2, R12, 0x1, RZ, 0xc0, !PT ;  /* 0x000000010c027812 */ /* 0x002fc800078ec0ff */
[----:B------:R-:W-:-:S07]  /*0590*/  ISETP.NE.U32.AND P1, PT, R2, 0x1, PT ;  /* 0x000000010200780c */ /* 0x000fce0003f25070 */
[----:B------:R-:W-:Y:S06]  /*05a0*/  @!P0 BRA `(.L_x_47) ;  /* 0x0000000000248947 */ /* 0x000fec0003800000 */
[----:B------:R-:W-:Y:S01]  /*05b0*/  VIADD R7, R0, 0x1 ;  /* 0x0000000100077836 */ /* 0x000fe20000000000 */
[----:B------:R-:W-:-:S04]  /*05c0*/  SHF.R.U64 R2, R4, R0, R5 ;  /* 0x0000000004027219 */ /* 0x000fc80000001205 */
[----:B0-----:R-:W-:Y:S02]  /*05d0*/  SHF.R.U64 R8, R4, R7, R5 ;  /* 0x0000000704087219 */ /* 0x001fe40000001205 */
[----:B------:R-:W-:Y:S01]  /*05e0*/  IADD3 R7, PT, PT, R1, R0, RZ ;  /* 0x0000000001077210 */ /* 0x000fe20007ffe0ff */
[----:B------:R-:W-:Y:S01]  /*05f0*/  VIADD R0, R0, 0x2 ;  /* 0x0000000200007836 */ /* 0x000fe20000000000 */
[----:B------:R-:W-:Y:S02]  /*0600*/  LOP3.LUT R2, R2, 0x1, RZ, 0xc0, !PT ;  /* 0x0000000102027812 */ /* 0x000fe400078ec0ff */
[----:B------:R-:W-:-:S03]  /*0610*/  LOP3.LUT R8, R8, 0x1, RZ, 0xc0, !PT ;  /* 0x0000000108087812 */ /* 0x000fc600078ec0ff */
[----:B------:R1:W-:Y:S04]  /*0620*/  STL.U8 [R7], R2 ;  /* 0x0000000207007387 */ /* 0x0003e80000100000 */
[----:B------:R1:W-:Y:S02]  /*0630*/  STL.U8 [R7+0x1], R8 ;  /* 0x0000010807007387 */ /* 0x0003e40000100000 */
.L_x_47:
[-C--:B0-----:R-:W-:Y:S02]  /*0640*/  @!P1 SHF.R.U64 R4, R4, R0.reuse, R5 ;  /* 0x0000000004049219 */ /* 0x081fe40000001205 */
[----:B------:R-:W-:Y:S02]  /*0650*/  @!P1 IADD3 R5, PT, PT, R1, R0, RZ ;  /* 0x0000000001059210 */ /* 0x000fe40007ffe0ff */
[----:B------:R-:W-:-:S05]  /*0660*/  @!P1 LOP3.LUT R0, R4, 0x1, RZ, 0xc0, !PT ;  /* 0x0000000104009812 */ /* 0x000fca00078ec0ff */
[----:B------:R2:W-:Y:S02]  /*0670*/  @!P1 STL.U8 [R5], R0 ;  /* 0x0000000005009387 */ /* 0x0005e40000100000 */
.L_x_45:
[----:B------:R-:W3:Y:S01]  /*0680*/  LDCU UR4, c[0x0][0x388] ;  /* 0x00007100ff0477ac */ /* 0x000ee20008000800 */
[----:B-1----:R-:W-:Y:S02]  /*0690*/  HFMA2 R2, -RZ, RZ, 0, 0 ;  /* 0x00000000ff027431 */ /* 0x002fe400000001ff */
[----:B------:R-:W-:Y:S01]  /*06a0*/  VIADD R7, R1, 0x7 ;  /* 0x0000000701077836 */ /* 0x000fe20000000000 */
[----:B0-----:R-:W-:Y:S01]  /*06b0*/  PRMT R8, RZ, 0x7610, R8 ;  /* 0x00007610ff087816 */ /* 0x001fe20000000008 */
[----:B------:R-:W-:Y:S01]  /*06c0*/  IMAD.MOV.U32 R13, RZ, RZ, RZ ;  /* 0x000000ffff0d7224 */ /* 0x000fe200078e00ff */
[----:B------:R-:W-:Y:S01]  /*06d0*/  PRMT R9, RZ, 0x7610, R9 ;  /* 0x00007610ff097816 */ /* 0x000fe20000000009 */
[----:B------:R-:W0:Y:S01]  /*06e0*/  LDCU.U16 UR5, c[0x0][0x388] ;  /* 0x00007100ff0577ac */ /* 0x000e220008000400 */
[----:B---3--:R-:W-:-:S12]  /*06f0*/  UIADD3 UR4, UPT, UPT, UR4, 0x1, URZ ;  /* 0x0000000104047890 */ /* 0x008fd8000fffe0ff */
.L_x_54:
[----:B--2---:R-:W-:Y:S01]  /*0700*/  IADD3 R0, PT, PT, R1, R2, RZ ;  /* 0x0000000201007210 */ /* 0x004fe20007ffe0ff */
        /* <DEDUP_REMOVED lines=21> */
.L_x_51:
        /* <DEDUP_REMOVED lines=87> */
.L_x_50:
        /* <DEDUP_REMOVED lines=60> */
.L_x_52:
        /* <DEDUP_REMOVED lines=41> */
.L_x_53:
        /* <DEDUP_REMOVED lines=28> */
.L_x_49:
[----:B0-----:R-:W-:Y:S05]  /*15e0*/  BSYNC.RECONVERGENT B0 ;  /* 0x0000000000007941 */ /* 0x001fea0003800200 */
.L_x_48:
[----:B------:R-:W-:Y:S01]  /*15f0*/  IADD3 R2, PT, PT, R2, 0x1, RZ ;  /* 0x0000000102027810 */ /* 0x000fe20007ffe0ff */
[----:B------:R-:W-:Y:S01]  /*1600*/  VIADD R9, R9, 0x1 ;  /* 0x0000000109097836 */ /* 0x000fe20000000000 */
[----:B------:R-:W-:Y:S02]  /*1610*/  IADD3 R8, PT, PT, R8, 0x1, RZ ;  /* 0x0000000108087810 */ /* 0x000fe40007ffe0ff */
[----:B------:R-:W-:-:S13]  /*1620*/  ISETP.NE.AND P0, PT, R2, UR8, PT ;  /* 0x0000000802007c0c */ /* 0x000fda000bf05270 */
[----:B------:R-:W-:Y:S05]  /*1630*/  @P0 BRA `(.L_x_54) ;  /* 0xfffffff000300947 */ /* 0x000fea000383ffff */
.L_x_42:
[----:B------:R-:W1:Y:S02]  /*1640*/  LDCU.64 UR8, c[0x0][0x390] ;  /* 0x00007200ff0877ac */ /* 0x000e640008000a00 */
[----:B-1----:R-:W-:-:S04]  /*1650*/  LEA R2, P0, R3, UR8, 0x2 ;  /* 0x0000000803027c11 */ /* 0x002fc8000f8010ff */
[----:B------:R-:W-:-:S05]  /*1660*/  LEA.HI.X R3, R3, UR9, R6, 0x2, P0 ;  /* 0x0000000903037c11 */ /* 0x000fca00080f1406 */
[----:B------:R-:W-:Y:S01]  /*1670*/  STG.E desc[UR6][R2.64], R13 ;  /* 0x0000000d02007986 */ /* 0x000fe2000c101906 */
[----:B------:R-:W-:Y:S05]  /*1680*/  EXIT ;  /* 0x000000000000794d */ /* 0x000fea0003800000 */
.L_x_55:
        /* <DEDUP_REMOVED lines=15> */
.L_x_59:


//--------------------- .nv.shared.reserved.0     --------------------------
	.section	.nv.shared.reserved.0,"aw",@nobits
	.weak		__nv_reservedSMEM_offset_0_alias
	.size		__nv_reservedSMEM_offset_0_alias, 0, 64
	.other		__nv_reservedSMEM_offset_0_alias,@"STO_CUDA_RESERVED_SHARED STV_DEFAULT"
__nv_reservedSMEM_offset_0_alias:
	.zero		0
	.zero		64


//--------------------- .nv.constant0._Z20search_energies_onlyIdEvPT_iiS1_l --------------------------
	.section	.nv.constant0._Z20search_energies_onlyIdEvPT_iiS1_l,"a",@progbits
	.sectionflags	@""
	.align	4
.nv.constant0._Z20search_energies_onlyIdEvPT_iiS1_l:
	.zero		928


//--------------------- .nv.constant0._Z20search_energies_onlyIfEvPT_iiS1_l --------------------------
	.section	.nv.constant0._Z20search_energies_onlyIfEvPT_iiS1_l,"a",@progbits
	.sectionflags	@""
	.align	4
.nv.constant0._Z20search_energies_onlyIfEvPT_iiS1_l:
	.zero		928


//--------------------- .nv.constant0._Z6searchIdEvPT_iiS1_Pll --------------------------
	.section	.nv.constant0._Z6searchIdEvPT_iiS1_Pll,"a",@progbits
	.sectionflags	@""
	.align	4
.nv.constant0._Z6searchIdEvPT_iiS1_Pll:
	.zero		936


//--------------------- .nv.constant0._Z6searchIfEvPT_iiS1_Pll --------------------------
	.section	.nv.constant0._Z6searchIfEvPT_iiS1_Pll,"a",@progbits
	.sectionflags	@""
	.align	4
.nv.constant0._Z6searchIfEvPT_iiS1_Pll:
	.zero		936


//--------------------- SYMBOLS --------------------------

	.type		.nv.reservedSmem.offset0,@object
	.size		.nv.reservedSmem.offset0,0x4
